// auto-generated by cutlass_sweep.gemm — config: {"arch": "sm_90", "cluster_m": 1, "cluster_n": 1, "dtype": "e4m3", "dtype_b": "bf16", "layout": "nt", "stages": 0, "tile_k": 64, "tile_m": 256, "tile_n": 64}
#include "cutlass/cutlass.h"
#include "cutlass/gemm/collective/collective_builder.hpp"
#include "cutlass/gemm/device/gemm_universal_adapter.h"
#include "cutlass/gemm/kernel/gemm_universal.hpp"
#include "cutlass/epilogue/collective/collective_builder.hpp"

using ElemA = cutlass::float_e4m3_t;
using ElemB = cutlass::bfloat16_t;
using ElemCD = cutlass::float_e4m3_t;
using Acc  = float;
using TileShape    = cute::Shape<cute::_256, cute::_64, cute::_64>;
using ClusterShape = cute::Shape<cute::_1, cute::_1, cute::_1>;

using CollectiveEpilogue = typename cutlass::epilogue::collective::CollectiveBuilder<
    cutlass::arch::Sm90, cutlass::arch::OpClassTensorOp,
    TileShape, ClusterShape,
    cutlass::epilogue::collective::EpilogueTileAuto,
    Acc, Acc,
    ElemCD, cutlass::layout::RowMajor, 128 / cutlass::sizeof_bits<ElemCD>::value,
    ElemCD, cutlass::layout::RowMajor, 128 / cutlass::sizeof_bits<ElemCD>::value,
    cutlass::epilogue::collective::EpilogueScheduleAuto
  >::CollectiveOp;

using CollectiveMainloop = typename cutlass::gemm::collective::CollectiveBuilder<
    cutlass::arch::Sm90, cutlass::arch::OpClassTensorOp,
    ElemA, cutlass::layout::RowMajor, 128 / cutlass::sizeof_bits<ElemA>::value,
    ElemB, cutlass::layout::ColumnMajor, 128 / cutlass::sizeof_bits<ElemB>::value,
    Acc,
    TileShape, ClusterShape,
    cutlass::gemm::collective::StageCountAutoCarveout<static_cast<int>(sizeof(typename CollectiveEpilogue::SharedStorage))>,
    cutlass::gemm::collective::KernelScheduleAuto
  >::CollectiveOp;

using GemmKernel = cutlass::gemm::kernel::GemmUniversal<
    cute::Shape<int,int,int,int>,
    CollectiveMainloop,
    CollectiveEpilogue
>;
using Gemm = cutlass::gemm::device::GemmUniversalAdapter<GemmKernel>;

// Force the device kernel symbol into the cubin without needing a host main.
auto* _anchor = &cutlass::device_kernel<GemmKernel>;


// ===== COMPILED SASS (sm_90a) =====

	.target	sm_90a

	.elftype	@"ET_EXEC"


//--------------------- .note.nv.tkinfo           --------------------------
	.section	.note.nv.tkinfo,"",@"SHT_NOTE"
	.sectionflags	@"SHF_NOTE_NV_TKINFO"
	.tkinfo
        /*0018*/ 	.word	0x00000002
        /*0030*/ 	.string	""
        /*0030*/ 	.string	"ptxas"
        /*0030*/ 	.string	"Cuda compilation tools, release 13.0, V13.0.88"
        /*0030*/ 	.string	"Build cuda_13.0.r13.0/compiler.36424714_0"
        /*0030*/ 	.string	"-arch sm_90a -m 64 "



//--------------------- .note.nv.cuinfo           --------------------------
	.section	.note.nv.cuinfo,"",@"SHT_NOTE"
	.sectionflags	@"SHF_NOTE_NV_CUINFO"
        /*0018*/ 	.short	0x0002
        /*001a*/ 	.short	0x005a
        /*001c*/ 	.short	0x0082
	.zero		2


//--------------------- .nv.info                  --------------------------
	.section	.nv.info,"",@"SHT_CUDA_INFO"
	.align	4


	//----- nvinfo : EIATTR_REGCOUNT
	.align		4
        /*0000*/ 	.byte	0x04, 0x2f
        /*0002*/ 	.short	(.L_16 - .L_15)
	.align		4
.L_15:
        /*0004*/ 	.word	index@(_ZN7cutlass13device_kernelINS_4gemm6kernel13GemmUniversalIN4cute5tupleIJiiiiEEENS1_10collective13CollectiveMmaINS1_49MainloopSm90TmaGmmaRmemAWarpSpecializedMixedInputILi9ENS5_IJNS4_1CILi1EEESB_SB_EEENS1_35KernelTmaWarpSpecializedCooperativeEEENS5_IJNSA_ILi256EEENSA_ILi64EEESG_EEENS5_IJNS_12float_e4m3_tEEEENS5_IJlSB_lEEENS_10bfloat16_tESK_NS4_8TiledMMAINS4_8MMA_AtomIJNS4_4SM904GMMA27MMA_64x64x16_F32BF16BF16_RSILNSP_5MajorE0ELSR_0ELNSP_7ScaleInE1ELSS_1EEEEEENS4_6LayoutINS5_IJNSA_ILi2EEESB_SB_EEENS5_IJSB_NSA_ILi0EEESY_EEEEENS5_IJNS4_10UnderscoreES11_S11_EEEEENS4_13SM90_TMA_LOADENS4_14ComposedLayoutINS4_7SwizzleILi2ELi4ELi3EEENS4_18smem_ptr_flag_bitsILi8EEENSV_INS5_IJNSA_ILi8EEESG_EEENS5_IJSG_SB_EEEEEEENS4_9Copy_AtomIJNS4_39AutoVectorizingCopyWithAssumedAlignmentILi128EEESI_EEENS4_8identityES14_NS15_INS16_ILi3ELi4ELi3EEENS18_ILi16EEES1D_EEvS1J_EENS_8epilogue10collective6detail29Sm90TmaWarpSpecializedAdapterINS1P_15DefaultEpilogueISI_SK_SK_NS1O_6thread17LinearCombinationISI_Li1EffLNS1T_9ScaleType4KindE0ELNS_15FloatRoundStyleE2ESI_EENS1_15EpilogueDefaultEEEEEvvEEEEvNT_6ParamsE)
        /*0008*/ 	.word	0x000000a8


	//----- nvinfo : EIATTR_FRAME_SIZE
	.align		4
.L_16:
        /*000c*/ 	.byte	0x04, 0x11
        /*000e*/ 	.short	(.L_18 - .L_17)
	.align		4
.L_17:
        /*0010*/ 	.word	index@(_ZN7cutlass13device_kernelINS_4gemm6kernel13GemmUniversalIN4cute5tupleIJiiiiEEENS1_10collective13CollectiveMmaINS1_49MainloopSm90TmaGmmaRmemAWarpSpecializedMixedInputILi9ENS5_IJNS4_1CILi1EEESB_SB_EEENS1_35KernelTmaWarpSpecializedCooperativeEEENS5_IJNSA_ILi256EEENSA_ILi64EEESG_EEENS5_IJNS_12float_e4m3_tEEEENS5_IJlSB_lEEENS_10bfloat16_tESK_NS4_8TiledMMAINS4_8MMA_AtomIJNS4_4SM904GMMA27MMA_64x64x16_F32BF16BF16_RSILNSP_5MajorE0ELSR_0ELNSP_7ScaleInE1ELSS_1EEEEEENS4_6LayoutINS5_IJNSA_ILi2EEESB_SB_EEENS5_IJSB_NSA_ILi0EEESY_EEEEENS5_IJNS4_10UnderscoreES11_S11_EEEEENS4_13SM90_TMA_LOADENS4_14ComposedLayoutINS4_7SwizzleILi2ELi4ELi3EEENS4_18smem_ptr_flag_bitsILi8EEENSV_INS5_IJNSA_ILi8EEESG_EEENS5_IJSG_SB_EEEEEEENS4_9Copy_AtomIJNS4_39AutoVectorizingCopyWithAssumedAlignmentILi128EEESI_EEENS4_8identityES14_NS15_INS16_ILi3ELi4ELi3EEENS18_ILi16EEES1D_EEvS1J_EENS_8epilogue10collective6detail29Sm90TmaWarpSpecializedAdapterINS1P_15DefaultEpilogueISI_SK_SK_NS1O_6thread17LinearCombinationISI_Li1EffLNS1T_9ScaleType4KindE0ELNS_15FloatRoundStyleE2ESI_EENS1_15EpilogueDefaultEEEEEvvEEEEvNT_6ParamsE)
        /*0014*/ 	.word	0x00000000


	//----- nvinfo : EIATTR_MIN_STACK_SIZE
	.align		4
.L_18:
        /*0018*/ 	.byte	0x04, 0x12
        /*001a*/ 	.short	(.L_20 - .L_19)
	.align		4
.L_19:
        /*001c*/ 	.word	index@(_ZN7cutlass13device_kernelINS_4gemm6kernel13GemmUniversalIN4cute5tupleIJiiiiEEENS1_10collective13CollectiveMmaINS1_49MainloopSm90TmaGmmaRmemAWarpSpecializedMixedInputILi9ENS5_IJNS4_1CILi1EEESB_SB_EEENS1_35KernelTmaWarpSpecializedCooperativeEEENS5_IJNSA_ILi256EEENSA_ILi64EEESG_EEENS5_IJNS_12float_e4m3_tEEEENS5_IJlSB_lEEENS_10bfloat16_tESK_NS4_8TiledMMAINS4_8MMA_AtomIJNS4_4SM904GMMA27MMA_64x64x16_F32BF16BF16_RSILNSP_5MajorE0ELSR_0ELNSP_7ScaleInE1ELSS_1EEEEEENS4_6LayoutINS5_IJNSA_ILi2EEESB_SB_EEENS5_IJSB_NSA_ILi0EEESY_EEEEENS5_IJNS4_10UnderscoreES11_S11_EEEEENS4_13SM90_TMA_LOADENS4_14ComposedLayoutINS4_7SwizzleILi2ELi4ELi3EEENS4_18smem_ptr_flag_bitsILi8EEENSV_INS5_IJNSA_ILi8EEESG_EEENS5_IJSG_SB_EEEEEEENS4_9Copy_AtomIJNS4_39AutoVectorizingCopyWithAssumedAlignmentILi128EEESI_EEENS4_8identityES14_NS15_INS16_ILi3ELi4ELi3EEENS18_ILi16EEES1D_EEvS1J_EENS_8epilogue10collective6detail29Sm90TmaWarpSpecializedAdapterINS1P_15DefaultEpilogueISI_SK_SK_NS1O_6thread17LinearCombinationISI_Li1EffLNS1T_9ScaleType4KindE0ELNS_15FloatRoundStyleE2ESI_EENS1_15EpilogueDefaultEEEEEvvEEEEvNT_6ParamsE)
        /*0020*/ 	.word	0x00000000
.L_20:


//--------------------- .nv.compat                --------------------------
	.section	.nv.compat,"",@"SHT_CUDA_COMPAT_INFO"
	.align	4
        /*0000*/ 	.byte	0x02, 0x09, 0x01, 0x00, 0x02, 0x02, 0x04, 0x00, 0x02, 0x05, 0x05, 0x00, 0x03, 0x07, 0x01, 0x01
        /*0010*/ 	.byte	0x02, 0x03, 0x01, 0x00, 0x02, 0x06, 0x01, 0x00, 0x04, 0x0b, 0x08, 0x00, 0x00, 0x00, 0x00, 0x00
        /*0020*/ 	.byte	0x00, 0x00, 0x00, 0x00


//--------------------- .nv.info._ZN7cutlass13device_kernelINS_4gemm6kernel13GemmUniversalIN4cute5tupleIJiiiiEEENS1_10collective13CollectiveMmaINS1_49MainloopSm90TmaGmmaRmemAWarpSpecializedMixedInputILi9ENS5_IJNS4_1CILi1EEESB_SB_EEENS1_35KernelTmaWarpSpecializedCooperativeEEENS5_IJNSA_ILi256EEENSA_ILi64EEESG_EEENS5_IJNS_12float_e4m3_tEEEENS5_IJlSB_lEEENS_10bfloat16_tESK_NS4_8TiledMMAINS4_8MMA_AtomIJNS4_4SM904GMMA27MMA_64x64x16_F32BF16BF16_RSILNSP_5MajorE0ELSR_0ELNSP_7ScaleInE1ELSS_1EEEEEENS4_6LayoutINS5_IJNSA_ILi2EEESB_SB_EEENS5_IJSB_NSA_ILi0EEESY_EEEEENS5_IJNS4_10UnderscoreES11_S11_EEEEENS4_13SM90_TMA_LOADENS4_14ComposedLayoutINS4_7SwizzleILi2ELi4ELi3EEENS4_18smem_ptr_flag_bitsILi8EEENSV_INS5_IJNSA_ILi8EEESG_EEENS5_IJSG_SB_EEEEEEENS4_9Copy_AtomIJNS4_39AutoVectorizingCopyWithAssumedAlignmentILi128EEESI_EEENS4_8identityES14_NS15_INS16_ILi3ELi4ELi3EEENS18_ILi16EEES1D_EEvS1J_EENS_8epilogue10collective6detail29Sm90TmaWarpSpecializedAdapterINS1P_15DefaultEpilogueISI_SK_SK_NS1O_6thread17LinearCombinationISI_Li1EffLNS1T_9ScaleType4KindE0ELNS_15FloatRoundStyleE2ESI_EENS1_15EpilogueDefaultEEEEEvvEEEEvNT_6ParamsE --------------------------
	.section	.nv.info._ZN7cutlass13device_kernelINS_4gemm6kernel13GemmUniversalIN4cute5tupleIJiiiiEEENS1_10collective13CollectiveMmaINS1_49MainloopSm90TmaGmmaRmemAWarpSpecializedMixedInputILi9ENS5_IJNS4_1CILi1EEESB_SB_EEENS1_35KernelTmaWarpSpecializedCooperativeEEENS5_IJNSA_ILi256EEENSA_ILi64EEESG_EEENS5_IJNS_12float_e4m3_tEEEENS5_IJlSB_lEEENS_10bfloat16_tESK_NS4_8TiledMMAINS4_8MMA_AtomIJNS4_4SM904GMMA27MMA_64x64x16_F32BF16BF16_RSILNSP_5MajorE0ELSR_0ELNSP_7ScaleInE1ELSS_1EEEEEENS4_6LayoutINS5_IJNSA_ILi2EEESB_SB_EEENS5_IJSB_NSA_ILi0EEESY_EEEEENS5_IJNS4_10UnderscoreES11_S11_EEEEENS4_13SM90_TMA_LOADENS4_14ComposedLayoutINS4_7SwizzleILi2ELi4ELi3EEENS4_18smem_ptr_flag_bitsILi8EEENSV_INS5_IJNSA_ILi8EEESG_EEENS5_IJSG_SB_EEEEEEENS4_9Copy_AtomIJNS4_39AutoVectorizingCopyWithAssumedAlignmentILi128EEESI_EEENS4_8identityES14_NS15_INS16_ILi3ELi4ELi3EEENS18_ILi16EEES1D_EEvS1J_EENS_8epilogue10collective6detail29Sm90TmaWarpSpecializedAdapterINS1P_15DefaultEpilogueISI_SK_SK_NS1O_6thread17LinearCombinationISI_Li1EffLNS1T_9ScaleType4KindE0ELNS_15FloatRoundStyleE2ESI_EENS1_15EpilogueDefaultEEEEEvvEEEEvNT_6ParamsE,"",@"SHT_CUDA_INFO"
	.sectionflags	@""
	.align	4


	//----- nvinfo : EIATTR_CUDA_API_VERSION
	.align		4
        /*0000*/ 	.byte	0x04, 0x37
        /*0002*/ 	.short	(.L_22 - .L_21)
.L_21:
        /*0004*/ 	.word	0x00000082


	//----- nvinfo : EIATTR_KPARAM_INFO
	.align		4
.L_22:
        /*0008*/ 	.byte	0x04, 0x17
        /*000a*/ 	.short	(.L_24 - .L_23)
.L_23:
        /*000c*/ 	.word	0x00000000
        /*0010*/ 	.short	0x0000
        /*0012*/ 	.short	0x0070
        /*0014*/ 	.byte	0x00, 0xf0, 0x01, 0x18


	//----- nvinfo : EIATTR_SPARSE_MMA_MASK
	.align		4
.L_24:
        /*0018*/ 	.byte	0x03, 0x50
        /*001a*/ 	.short	0x0000


	//----- nvinfo : EIATTR_MAXREG_COUNT
	.align		4
        /*001c*/ 	.byte	0x03, 0x1b
        /*001e*/ 	.short	0x00a8


	//----- nvinfo : EIATTR_NUM_BARRIERS
	.align		4
        /*0020*/ 	.byte	0x02, 0x4c
        /*0022*/ 	.byte	0x01
	.zero		1


	//----- nvinfo : EIATTR_EXTERNS
	.align		4
        /*0024*/ 	.byte	0x04, 0x0f
        /*0026*/ 	.short	(.L_26 - .L_25)


	//   ....[0]....
	.align		4
.L_25:
        /*0028*/ 	.word	index@(__assertfail)


	//----- nvinfo : EIATTR_MERCURY_ISA_VERSION
	.align		4
.L_26:
        /*002c*/ 	.byte	0x03, 0x5f
        /*002e*/ 	.short	0x0101


	//----- nvinfo : EIATTR_INT_WARP_WIDE_INSTR_OFFSETS
	.align		4
        /*0030*/ 	.byte	0x04, 0x31
        /*0032*/ 	.short	(.L_28 - .L_27)


	//   ....[0]....
.L_27:
        /*0034*/ 	.word	0x00000480


	//   ....[1]....
        /*0038*/ 	.word	0x000004b0


	//   ....[2]....
        /*003c*/ 	.word	0x00000590


	//----- nvinfo : EIATTR_COOP_GROUP_MASK_REGIDS
	.align		4
.L_28:
        /*0040*/ 	.byte	0x04, 0x29
        /*0042*/ 	.short	(.L_30 - .L_29)


	//   ....[0]....
.L_29:
        /*0044*/ 	.word	0xffffffff


	//   ....[1]....
        /*0048*/ 	.word	0xffffffff


	//   ....[2]....
        /*004c*/ 	.word	0xffffffff


	//   ....[3]....
        /*0050*/ 	.word	0xffffffff


	//   ....[4]....
        /*0054*/ 	.word	0x0500000f


	//----- nvinfo : EIATTR_COOP_GROUP_INSTR_OFFSETS
	.align		4
.L_30:
        /*0058*/ 	.byte	0x04, 0x28
        /*005a*/ 	.short	(.L_32 - .L_31)


	//   ....[0]....
.L_31:
        /*005c*/ 	.word	0x00000060


	//   ....[1]....
        /*0060*/ 	.word	0x00000070


	//   ....[2]....
        /*0064*/ 	.word	0x00000130


	//   ....[3]....
        /*0068*/ 	.word	0x00000390


	//   ....[4]....
        /*006c*/ 	.word	0x0000b120


	//----- nvinfo : EIATTR_REG_RECONFIG
	.align		4
.L_32:
        /*0070*/ 	.byte	0x01, 0x54
	.zero		2


	//----- nvinfo : EIATTR_SYSCALL_OFFSETS
	.align		4
        /*0074*/ 	.byte	0x04, 0x46
        /*0076*/ 	.short	(.L_34 - .L_33)


	//   ....[0]....
.L_33:
        /*0078*/ 	.word	0x00001150


	//   ....[1]....
        /*007c*/ 	.word	0x00009ea0


	//   ....[2]....
        /*0080*/ 	.word	0x00009fd0


	//----- nvinfo : EIATTR_MBARRIER_INSTR_OFFSETS
	.align		4
.L_34:
        /*0084*/ 	.byte	0x04, 0x39
        /*0086*/ 	.short	(.L_36 - .L_35)


	//   ....[0]....
.L_35:
        /*0088*/ 	.word	0x00000250
        /*008c*/ 	.word	0x000000ff
        /*0090*/ 	.word	0x00000000
        /*0094*/ 	.short	0x0100
        /*0096*/ 	.byte	0x08
	.zero		1


	//   ....[1]....
        /*0098*/ 	.word	0x00000260
        /*009c*/ 	.word	0x000000ff
        /*00a0*/ 	.word	0x00000048
        /*00a4*/ 	.short	0x0100
        /*00a6*/ 	.byte	0x08
	.zero		1


	//   ....[2]....
        /*00a8*/ 	.word	0x00000270
        /*00ac*/ 	.word	0x000000ff
        /*00b0*/ 	.word	0x00000008
        /*00b4*/ 	.short	0x0100
        /*00b6*/ 	.byte	0x08
	.zero		1


	//   ....[3]....
        /*00b8*/ 	.word	0x00000280
        /*00bc*/ 	.word	0x000000ff
        /*00c0*/ 	.word	0x00000050
        /*00c4*/ 	.short	0x0100
        /*00c6*/ 	.byte	0x08
	.zero		1


	//   ....[4]....
        /*00c8*/ 	.word	0x00000290
        /*00cc*/ 	.word	0x000000ff
        /*00d0*/ 	.word	0x00000010
        /*00d4*/ 	.short	0x0100
        /*00d6*/ 	.byte	0x08
	.zero		1


	//   ....[5]....
        /*00d8*/ 	.word	0x000002a0
        /*00dc*/ 	.word	0x000000ff
        /*00e0*/ 	.word	0x00000058
        /*00e4*/ 	.short	0x0100
        /*00e6*/ 	.byte	0x08
	.zero		1


	//   ....[6]....
        /*00e8*/ 	.word	0x000002b0
        /*00ec*/ 	.word	0x000000ff
        /*00f0*/ 	.word	0x00000018
        /*00f4*/ 	.short	0x0100
        /*00f6*/ 	.byte	0x08
	.zero		1


	//   ....[7]....
        /*00f8*/ 	.word	0x000002c0
        /*00fc*/ 	.word	0x000000ff
        /*0100*/ 	.word	0x00000060
        /*0104*/ 	.short	0x0100
        /*0106*/ 	.byte	0x08
	.zero		1


	//   ....[8]....
        /*0108*/ 	.word	0x000002d0
        /*010c*/ 	.word	0x000000ff
        /*0110*/ 	.word	0x00000020
        /*0114*/ 	.short	0x0100
        /*0116*/ 	.byte	0x08
	.zero		1


	//   ....[9]....
        /*0118*/ 	.word	0x000002e0
        /*011c*/ 	.word	0x000000ff
        /*0120*/ 	.word	0x00000068
        /*0124*/ 	.short	0x0100
        /*0126*/ 	.byte	0x08
	.zero		1


	//   ....[10]....
        /*0128*/ 	.word	0x000002f0
        /*012c*/ 	.word	0x000000ff
        /*0130*/ 	.word	0x00000028
        /*0134*/ 	.short	0x0100
        /*0136*/ 	.byte	0x08
	.zero		1


	//   ....[11]....
        /*0138*/ 	.word	0x00000300
        /*013c*/ 	.word	0x000000ff
        /*0140*/ 	.word	0x00000070
        /*0144*/ 	.short	0x0100
        /*0146*/ 	.byte	0x08
	.zero		1


	//   ....[12]....
        /*0148*/ 	.word	0x00000310
        /*014c*/ 	.word	0x000000ff
        /*0150*/ 	.word	0x00000030
        /*0154*/ 	.short	0x0100
        /*0156*/ 	.byte	0x08
	.zero		1


	//   ....[13]....
        /*0158*/ 	.word	0x00000320
        /*015c*/ 	.word	0x000000ff
        /*0160*/ 	.word	0x00000078
        /*0164*/ 	.short	0x0100
        /*0166*/ 	.byte	0x08
	.zero		1


	//   ....[14]....
        /*0168*/ 	.word	0x00000330
        /*016c*/ 	.word	0x000000ff
        /*0170*/ 	.word	0x00000038
        /*0174*/ 	.short	0x0100
        /*0176*/ 	.byte	0x08
	.zero		1


	//   ....[15]....
        /*0178*/ 	.word	0x00000340
        /*017c*/ 	.word	0x000000ff
        /*0180*/ 	.word	0x00000080
        /*0184*/ 	.short	0x0100
        /*0186*/ 	.byte	0x08
	.zero		1


	//   ....[16]....
        /*0188*/ 	.word	0x00000350
        /*018c*/ 	.word	0x000000ff
        /*0190*/ 	.word	0x00000040
        /*0194*/ 	.short	0x0100
        /*0196*/ 	.byte	0x08
	.zero		1


	//   ....[17]....
        /*0198*/ 	.word	0x00000360
        /*019c*/ 	.word	0x000000ff
        /*01a0*/ 	.word	0x00000088
        /*01a4*/ 	.short	0x0100
        /*01a6*/ 	.byte	0x08
	.zero		1


	//   ....[18]....
        /*01a8*/ 	.word	0x00000600
        /*01ac*/ 	.word	0x000000ff
        /*01b0*/ 	.word	0x000000a0
        /*01b4*/ 	.short	0x0100
        /*01b6*/ 	.byte	0x06
	.zero		1


	//   ....[19]....
        /*01b8*/ 	.word	0x00000660
        /*01bc*/ 	.word	0x000000ff
        /*01c0*/ 	.word	0x000000a8
        /*01c4*/ 	.short	0x0100
        /*01c6*/ 	.byte	0x06
	.zero		1


	//   ....[20]....
        /*01c8*/ 	.word	0x00001260
        /*01cc*/ 	.word	0x00000004
        /*01d0*/ 	.word	0x00000000
        /*01d4*/ 	.short	0x010a
        /*01d6*/ 	.byte	0x3f
	.zero		1


	//   ....[21]....
        /*01d8*/ 	.word	0x000012a0
        /*01dc*/ 	.word	0x00000004
        /*01e0*/ 	.word	0x00000000
        /*01e4*/ 	.short	0x010a
        /*01e6*/ 	.byte	0x3f
	.zero		1


	//   ....[22]....
        /*01e8*/ 	.word	0x00001480
        /*01ec*/ 	.word	0x00000007
        /*01f0*/ 	.word	0x00000000
        /*01f4*/ 	.short	0x010a
        /*01f6*/ 	.byte	0x3f
	.zero		1


	//   ....[23]....
        /*01f8*/ 	.word	0x00002360
        /*01fc*/ 	.word	0x00000007
        /*0200*/ 	.word	0x00000000
        /*0204*/ 	.short	0x010a
        /*0206*/ 	.byte	0x3f
	.zero		1


	//   ....[24]....
        /*0208*/ 	.word	0x00002b30
        /*020c*/ 	.word	0x00000060
        /*0210*/ 	.word	0x00000000
        /*0214*/ 	.short	0x010a
        /*0216*/ 	.byte	0x3f
	.zero		1


	//   ....[25]....
        /*0218*/ 	.word	0x00003360
        /*021c*/ 	.word	0x00000007
        /*0220*/ 	.word	0x00000000
        /*0224*/ 	.short	0x0101
        /*0226*/ 	.byte	0x3f
	.zero		1


	//   ....[26]....
        /*0228*/ 	.word	0x000033f0
        /*022c*/ 	.word	0x00000060
        /*0230*/ 	.word	0x00000000
        /*0234*/ 	.short	0x010a
        /*0236*/ 	.byte	0x3f
	.zero		1


	//   ....[27]....
        /*0238*/ 	.word	0x00004270
        /*023c*/ 	.word	0x00000003
        /*0240*/ 	.word	0x00000000
        /*0244*/ 	.short	0x0101
        /*0246*/ 	.byte	0x3f
	.zero		1


	//   ....[28]....
        /*0248*/ 	.word	0x00004360
        /*024c*/ 	.word	0x00000000
        /*0250*/ 	.word	0x00000000
        /*0254*/ 	.short	0x0101
        /*0256*/ 	.byte	0x3f
	.zero		1


	//   ....[29]....
        /*0258*/ 	.word	0x0000a0c0
        /*025c*/ 	.word	0x00000007
        /*0260*/ 	.word	0x00000048
        /*0264*/ 	.short	0x010a
        /*0266*/ 	.byte	0x3f
	.zero		1


	//   ....[30]....
        /*0268*/ 	.word	0x0000a500
        /*026c*/ 	.word	0x00000016
        /*0270*/ 	.word	0x000000a8
        /*0274*/ 	.short	0x0101
        /*0276*/ 	.byte	0x3f
	.zero		1


	//   ....[31]....
        /*0278*/ 	.word	0x0000ac10
        /*027c*/ 	.word	0x00000005
        /*0280*/ 	.word	0x00000000
        /*0284*/ 	.short	0x010a
        /*0286*/ 	.byte	0x3f
	.zero		1


	//   ....[32]....
        /*0288*/ 	.word	0x0000ac90
        /*028c*/ 	.word	0x00000007
        /*0290*/ 	.word	0x00000000
        /*0294*/ 	.short	0x010a
        /*0296*/ 	.byte	0x3f
	.zero		1


	//   ....[33]....
        /*0298*/ 	.word	0x0000ad20
        /*029c*/ 	.word	0x00000006
        /*02a0*/ 	.word	0x00000000
        /*02a4*/ 	.short	0x010a
        /*02a6*/ 	.byte	0x3f
	.zero		1


	//   ....[34]....
        /*02a8*/ 	.word	0x0000adb0
        /*02ac*/ 	.word	0x00000007
        /*02b0*/ 	.word	0x00000000
        /*02b4*/ 	.short	0x010a
        /*02b6*/ 	.byte	0x3f
	.zero		1


	//   ....[35]....
        /*02b8*/ 	.word	0x0000ae40
        /*02bc*/ 	.word	0x00000006
        /*02c0*/ 	.word	0x00000000
        /*02c4*/ 	.short	0x010a
        /*02c6*/ 	.byte	0x3f
	.zero		1


	//   ....[36]....
        /*02c8*/ 	.word	0x0000aed0
        /*02cc*/ 	.word	0x00000007
        /*02d0*/ 	.word	0x00000000
        /*02d4*/ 	.short	0x010a
        /*02d6*/ 	.byte	0x3f
	.zero		1


	//   ....[37]....
        /*02d8*/ 	.word	0x0000af60
        /*02dc*/ 	.word	0x00000006
        /*02e0*/ 	.word	0x00000000
        /*02e4*/ 	.short	0x010a
        /*02e6*/ 	.byte	0x3f
	.zero		1


	//   ....[38]....
        /*02e8*/ 	.word	0x0000aff0
        /*02ec*/ 	.word	0x00000007
        /*02f0*/ 	.word	0x00000000
        /*02f4*/ 	.short	0x010a
        /*02f6*/ 	.byte	0x3f
	.zero		1


	//   ....[39]....
        /*02f8*/ 	.word	0x0000b080
        /*02fc*/ 	.word	0x00000003
        /*0300*/ 	.word	0x00000000
        /*0304*/ 	.short	0x010a
        /*0306*/ 	.byte	0x3f
	.zero		1


	//   ....[40]....
        /*0308*/ 	.word	0x0000b150
        /*030c*/ 	.word	0x00000004
        /*0310*/ 	.word	0x00000000
        /*0314*/ 	.short	0x010a
        /*0316*/ 	.byte	0x3f
	.zero		1


	//   ....[41]....
        /*0318*/ 	.word	0x0000b1a0
        /*031c*/ 	.word	0x00000007
        /*0320*/ 	.word	0x00000000
        /*0324*/ 	.short	0x010a
        /*0326*/ 	.byte	0x3f
	.zero		1


	//   ....[42]....
        /*0328*/ 	.word	0x0000b1f0
        /*032c*/ 	.word	0x00000060
        /*0330*/ 	.word	0x00000000
        /*0334*/ 	.short	0x010a
        /*0336*/ 	.byte	0x3f
	.zero		1


	//   ....[43]....
        /*0338*/ 	.word	0x0000b240
        /*033c*/ 	.word	0x00000007
        /*0340*/ 	.word	0x00000048
        /*0344*/ 	.short	0x010a
        /*0346*/ 	.byte	0x3f
	.zero		1


	//   ....[44]....
        /*0348*/ 	.word	0x0000b390
        /*034c*/ 	.word	0x00000005
        /*0350*/ 	.word	0x00000000
        /*0354*/ 	.short	0x010a
        /*0356*/ 	.byte	0x3f
	.zero		1


	//   ....[45]....
        /*0358*/ 	.word	0x0000b3e0
        /*035c*/ 	.word	0x00000007
        /*0360*/ 	.word	0x00000000
        /*0364*/ 	.short	0x010a
        /*0366*/ 	.byte	0x3f
	.zero		1


	//   ....[46]....
        /*0368*/ 	.word	0x0000b430
        /*036c*/ 	.word	0x00000006
        /*0370*/ 	.word	0x00000000
        /*0374*/ 	.short	0x010a
        /*0376*/ 	.byte	0x3f
	.zero		1


	//   ....[47]....
        /*0378*/ 	.word	0x0000b480
        /*037c*/ 	.word	0x00000007
        /*0380*/ 	.word	0x00000000
        /*0384*/ 	.short	0x010a
        /*0386*/ 	.byte	0x3f
	.zero		1


	//   ....[48]....
        /*0388*/ 	.word	0x0000b4d0
        /*038c*/ 	.word	0x00000006
        /*0390*/ 	.word	0x00000000
        /*0394*/ 	.short	0x010a
        /*0396*/ 	.byte	0x3f
	.zero		1


	//   ....[49]....
        /*0398*/ 	.word	0x0000b520
        /*039c*/ 	.word	0x00000007
        /*03a0*/ 	.word	0x00000000
        /*03a4*/ 	.short	0x010a
        /*03a6*/ 	.byte	0x3f
	.zero		1


	//   ....[50]....
        /*03a8*/ 	.word	0x0000b570
        /*03ac*/ 	.word	0x00000006
        /*03b0*/ 	.word	0x00000000
        /*03b4*/ 	.short	0x010a
        /*03b6*/ 	.byte	0x3f
	.zero		1


	//   ....[51]....
        /*03b8*/ 	.word	0x0000b5c0
        /*03bc*/ 	.word	0x00000007
        /*03c0*/ 	.word	0x00000000
        /*03c4*/ 	.short	0x010a
        /*03c6*/ 	.byte	0x3f
	.zero		1


	//----- nvinfo : EIATTR_NUM_MBARRIERS
	.align		4
.L_36:
        /*03c8*/ 	.byte	0x03, 0x38
        /*03ca*/ 	.short	0x0014


	//----- nvinfo : EIATTR_EXIT_INSTR_OFFSETS
	.align		4
        /*03cc*/ 	.byte	0x04, 0x1c
        /*03ce*/ 	.short	(.L_38 - .L_37)


	//   ....[0]....
.L_37:
        /*03d0*/ 	.word	0x000006b0


	//   ....[1]....
        /*03d4*/ 	.word	0x00000f80


	//   ....[2]....
        /*03d8*/ 	.word	0x000094e0


	//   ....[3]....
        /*03dc*/ 	.word	0x00009b00


	//   ....[4]....
        /*03e0*/ 	.word	0x0000b0d0


	//----- nvinfo : EIATTR_MAX_THREADS
	.align		4
.L_38:
        /*03e4*/ 	.byte	0x04, 0x05
        /*03e6*/ 	.short	(.L_40 - .L_39)
.L_39:
        /*03e8*/ 	.word	0x00000180
        /*03ec*/ 	.word	0x00000001
        /*03f0*/ 	.word	0x00000001


	//----- nvinfo : EIATTR_CRS_STACK_SIZE
	.align		4
.L_40:
        /*03f4*/ 	.byte	0x04, 0x1e
        /*03f6*/ 	.short	(.L_42 - .L_41)
.L_41:
        /*03f8*/ 	.word	0x00000000


	//----- nvinfo : EIATTR_CBANK_PARAM_SIZE
	.align		4
.L_42:
        /*03fc*/ 	.byte	0x03, 0x19
        /*03fe*/ 	.short	0x0670


	//----- nvinfo : EIATTR_PARAM_CBANK
	.align		4
        /*0400*/ 	.byte	0x04, 0x0a
        /*0402*/ 	.short	(.L_44 - .L_43)
	.align		4
.L_43:
        /*0404*/ 	.word	index@(.nv.constant0._ZN7cutlass13device_kernelINS_4gemm6kernel13GemmUniversalIN4cute5tupleIJiiiiEEENS1_10collective13CollectiveMmaINS1_49MainloopSm90TmaGmmaRmemAWarpSpecializedMixedInputILi9ENS5_IJNS4_1CILi1EEESB_SB_EEENS1_35KernelTmaWarpSpecializedCooperativeEEENS5_IJNSA_ILi256EEENSA_ILi64EEESG_EEENS5_IJNS_12float_e4m3_tEEEENS5_IJlSB_lEEENS_10bfloat16_tESK_NS4_8TiledMMAINS4_8MMA_AtomIJNS4_4SM904GMMA27MMA_64x64x16_F32BF16BF16_RSILNSP_5MajorE0ELSR_0ELNSP_7ScaleInE1ELSS_1EEEEEENS4_6LayoutINS5_IJNSA_ILi2EEESB_SB_EEENS5_IJSB_NSA_ILi0EEESY_EEEEENS5_IJNS4_10UnderscoreES11_S11_EEEEENS4_13SM90_TMA_LOADENS4_14ComposedLayoutINS4_7SwizzleILi2ELi4ELi3EEENS4_18smem_ptr_flag_bitsILi8EEENSV_INS5_IJNSA_ILi8EEESG_EEENS5_IJSG_SB_EEEEEEENS4_9Copy_AtomIJNS4_39AutoVectorizingCopyWithAssumedAlignmentILi128EEESI_EEENS4_8identityES14_NS15_INS16_ILi3ELi4ELi3EEENS18_ILi16EEES1D_EEvS1J_EENS_8epilogue10collective6detail29Sm90TmaWarpSpecializedAdapterINS1P_15DefaultEpilogueISI_SK_SK_NS1O_6thread17LinearCombinationISI_Li1EffLNS1T_9ScaleType4KindE0ELNS_15FloatRoundStyleE2ESI_EENS1_15EpilogueDefaultEEEEEvvEEEEvNT_6ParamsE)
        /*0408*/ 	.short	0x0210
        /*040a*/ 	.short	0x0670


	//----- nvinfo : EIATTR_SW_WAR
	.align		4
.L_44:
        /*040c*/ 	.byte	0x04, 0x36
        /*040e*/ 	.short	(.L_46 - .L_45)
.L_45:
        /*0410*/ 	.word	0x00000008
.L_46:


//--------------------- .nv.callgraph             --------------------------
	.section	.nv.callgraph,"",@"SHT_CUDA_CALLGRAPH"
	.align	4
	.sectionentsize	8
	.align		4
        /*0000*/ 	.word	0x00000000
	.align		4
        /*0004*/ 	.word	0xffffffff
	.align		4
        /*0008*/ 	.word	index@(_ZN7cutlass13device_kernelINS_4gemm6kernel13GemmUniversalIN4cute5tupleIJiiiiEEENS1_10collective13CollectiveMmaINS1_49MainloopSm90TmaGmmaRmemAWarpSpecializedMixedInputILi9ENS5_IJNS4_1CILi1EEESB_SB_EEENS1_35KernelTmaWarpSpecializedCooperativeEEENS5_IJNSA_ILi256EEENSA_ILi64EEESG_EEENS5_IJNS_12float_e4m3_tEEEENS5_IJlSB_lEEENS_10bfloat16_tESK_NS4_8TiledMMAINS4_8MMA_AtomIJNS4_4SM904GMMA27MMA_64x64x16_F32BF16BF16_RSILNSP_5MajorE0ELSR_0ELNSP_7ScaleInE1ELSS_1EEEEEENS4_6LayoutINS5_IJNSA_ILi2EEESB_SB_EEENS5_IJSB_NSA_ILi0EEESY_EEEEENS5_IJNS4_10UnderscoreES11_S11_EEEEENS4_13SM90_TMA_LOADENS4_14ComposedLayoutINS4_7SwizzleILi2ELi4ELi3EEENS4_18smem_ptr_flag_bitsILi8EEENSV_INS5_IJNSA_ILi8EEESG_EEENS5_IJSG_SB_EEEEEEENS4_9Copy_AtomIJNS4_39AutoVectorizingCopyWithAssumedAlignmentILi128EEESI_EEENS4_8identityES14_NS15_INS16_ILi3ELi4ELi3EEENS18_ILi16EEES1D_EEvS1J_EENS_8epilogue10collective6detail29Sm90TmaWarpSpecializedAdapterINS1P_15DefaultEpilogueISI_SK_SK_NS1O_6thread17LinearCombinationISI_Li1EffLNS1T_9ScaleType4KindE0ELNS_15FloatRoundStyleE2ESI_EENS1_15EpilogueDefaultEEEEEvvEEEEvNT_6ParamsE)
	.align		4
        /*000c*/ 	.word	index@(__assertfail)
	.align		4
        /*0010*/ 	.word	0x00000000
	.align		4
        /*0014*/ 	.word	0xfffffffe
	.align		4
        /*0018*/ 	.word	0x00000000
	.align		4
        /*001c*/ 	.word	0xfffffffd
	.align		4
        /*0020*/ 	.word	0x00000000
	.align		4
        /*0024*/ 	.word	0xfffffffc


//--------------------- .nv.constant4             --------------------------
	.section	.nv.constant4,"a",@progbits
	.align	8
	.align		8
.nv.constant4:
        /*0000*/ 	.dword	__assertfail
	.align		8
        /*0008*/ 	.dword	__unnamed_1
	.align		8
        /*0010*/ 	.dword	__unnamed_2
	.align		8
        /*0018*/ 	.dword	_ZN40_INTERNAL_30ae78c2_4_k_cu_5dcf8f32_294874cuda3std3__45__cpo5beginE
	.align		8
        /*0020*/ 	.dword	_ZN40_INTERNAL_30ae78c2_4_k_cu_5dcf8f32_294874cuda3std3__45__cpo3endE
	.align		8
        /*0028*/ 	.dword	_ZN40_INTERNAL_30ae78c2_4_k_cu_5dcf8f32_294874cuda3std3__45__cpo6cbeginE
	.align		8
        /*0030*/ 	.dword	_ZN40_INTERNAL_30ae78c2_4_k_cu_5dcf8f32_294874cuda3std3__45__cpo4cendE
	.align		8
        /*0038*/ 	.dword	_ZN40_INTERNAL_30ae78c2_4_k_cu_5dcf8f32_294874cuda3std3__442_GLOBAL__N__30ae78c2_4_k_cu_5dcf8f32_294876ignoreE
	.align		8
        /*0040*/ 	.dword	_ZN40_INTERNAL_30ae78c2_4_k_cu_5dcf8f32_294874cuda3std3__419piecewise_constructE
	.align		8
        /*0048*/ 	.dword	_ZN40_INTERNAL_30ae78c2_4_k_cu_5dcf8f32_294874cuda3std3__48in_placeE
	.align		8
        /*0050*/ 	.dword	_ZN40_INTERNAL_30ae78c2_4_k_cu_5dcf8f32_294874cuda3std6ranges3__45__cpo4swapE
	.align		8
        /*0058*/ 	.dword	_ZN40_INTERNAL_30ae78c2_4_k_cu_5dcf8f32_294874cuda3std6ranges3__45__cpo9iter_moveE
	.align		8
        /*0060*/ 	.dword	_ZN40_INTERNAL_30ae78c2_4_k_cu_5dcf8f32_294874cute7productE
	.align		8
        /*0068*/ 	.dword	_ZN40_INTERNAL_30ae78c2_4_k_cu_5dcf8f32_294874cute1_E
	.align		8
        /*0070*/ 	.dword	$str$24
	.align		8
        /*0078*/ 	.dword	$str$25


//--------------------- .text._ZN7cutlass13device_kernelINS_4gemm6kernel13GemmUniversalIN4cute5tupleIJiiiiEEENS1_10collective13CollectiveMmaINS1_49MainloopSm90TmaGmmaRmemAWarpSpecializedMixedInputILi9ENS5_IJNS4_1CILi1EEESB_SB_EEENS1_35KernelTmaWarpSpecializedCooperativeEEENS5_IJNSA_ILi256EEENSA_ILi64EEESG_EEENS5_IJNS_12float_e4m3_tEEEENS5_IJlSB_lEEENS_10bfloat16_tESK_NS4_8TiledMMAINS4_8MMA_AtomIJNS4_4SM904GMMA27MMA_64x64x16_F32BF16BF16_RSILNSP_5MajorE0ELSR_0ELNSP_7ScaleInE1ELSS_1EEEEEENS4_6LayoutINS5_IJNSA_ILi2EEESB_SB_EEENS5_IJSB_NSA_ILi0EEESY_EEEEENS5_IJNS4_10UnderscoreES11_S11_EEEEENS4_13SM90_TMA_LOADENS4_14ComposedLayoutINS4_7SwizzleILi2ELi4ELi3EEENS4_18smem_ptr_flag_bitsILi8EEENSV_INS5_IJNSA_ILi8EEESG_EEENS5_IJSG_SB_EEEEEEENS4_9Copy_AtomIJNS4_39AutoVectorizingCopyWithAssumedAlignmentILi128EEESI_EEENS4_8identityES14_NS15_INS16_ILi3ELi4ELi3EEENS18_ILi16EEES1D_EEvS1J_EENS_8epilogue10collective6detail29Sm90TmaWarpSpecializedAdapterINS1P_15DefaultEpilogueISI_SK_SK_NS1O_6thread17LinearCombinationISI_Li1EffLNS1T_9ScaleType4KindE0ELNS_15FloatRoundStyleE2ESI_EENS1_15EpilogueDefaultEEEEEvvEEEEvNT_6ParamsE --------------------------
	.section	.text._ZN7cutlass13device_kernelINS_4gemm6kernel13GemmUniversalIN4cute5tupleIJiiiiEEENS1_10collective13CollectiveMmaINS1_49MainloopSm90TmaGmmaRmemAWarpSpecializedMixedInputILi9ENS5_IJNS4_1CILi1EEESB_SB_EEENS1_35KernelTmaWarpSpecializedCooperativeEEENS5_IJNSA_ILi256EEENSA_ILi64EEESG_EEENS5_IJNS_12float_e4m3_tEEEENS5_IJlSB_lEEENS_10bfloat16_tESK_NS4_8TiledMMAINS4_8MMA_AtomIJNS4_4SM904GMMA27MMA_64x64x16_F32BF16BF16_RSILNSP_5MajorE0ELSR_0ELNSP_7ScaleInE1ELSS_1EEEEEENS4_6LayoutINS5_IJNSA_ILi2EEESB_SB_EEENS5_IJSB_NSA_ILi0EEESY_EEEEENS5_IJNS4_10UnderscoreES11_S11_EEEEENS4_13SM90_TMA_LOADENS4_14ComposedLayoutINS4_7SwizzleILi2ELi4ELi3EEENS4_18smem_ptr_flag_bitsILi8EEENSV_INS5_IJNSA_ILi8EEESG_EEENS5_IJSG_SB_EEEEEEENS4_9Copy_AtomIJNS4_39AutoVectorizingCopyWithAssumedAlignmentILi128EEESI_EEENS4_8identityES14_NS15_INS16_ILi3ELi4ELi3EEENS18_ILi16EEES1D_EEvS1J_EENS_8epilogue10collective6detail29Sm90TmaWarpSpecializedAdapterINS1P_15DefaultEpilogueISI_SK_SK_NS1O_6thread17LinearCombinationISI_Li1EffLNS1T_9ScaleType4KindE0ELNS_15FloatRoundStyleE2ESI_EENS1_15EpilogueDefaultEEEEEvvEEEEvNT_6ParamsE,"ax",@progbits
	.align	128
.text._ZN7cutlass13device_kernelINS_4gemm6kernel13GemmUniversalIN4cute5tupleIJiiiiEEENS1_10collective13CollectiveMmaINS1_49MainloopSm90TmaGmmaRmemAWarpSpecializedMixedInputILi9ENS5_IJNS4_1CILi1EEESB_SB_EEENS1_35KernelTmaWarpSpecializedCooperativeEEENS5_IJNSA_ILi256EEENSA_ILi64EEESG_EEENS5_IJNS_12float_e4m3_tEEEENS5_IJlSB_lEEENS_10bfloat16_tESK_NS4_8TiledMMAINS4_8MMA_AtomIJNS4_4SM904GMMA27MMA_64x64x16_F32BF16BF16_RSILNSP_5MajorE0ELSR_0ELNSP_7ScaleInE1ELSS_1EEEEEENS4_6LayoutINS5_IJNSA_ILi2EEESB_SB_EEENS5_IJSB_NSA_ILi0EEESY_EEEEENS5_IJNS4_10UnderscoreES11_S11_EEEEENS4_13SM90_TMA_LOADENS4_14ComposedLayoutINS4_7SwizzleILi2ELi4ELi3EEENS4_18smem_ptr_flag_bitsILi8EEENSV_INS5_IJNSA_ILi8EEESG_EEENS5_IJSG_SB_EEEEEEENS4_9Copy_AtomIJNS4_39AutoVectorizingCopyWithAssumedAlignmentILi128EEESI_EEENS4_8identityES14_NS15_INS16_ILi3ELi4ELi3EEENS18_ILi16EEES1D_EEvS1J_EENS_8epilogue10collective6detail29Sm90TmaWarpSpecializedAdapterINS1P_15DefaultEpilogueISI_SK_SK_NS1O_6thread17LinearCombinationISI_Li1EffLNS1T_9ScaleType4KindE0ELNS_15FloatRoundStyleE2ESI_EENS1_15EpilogueDefaultEEEEEvvEEEEvNT_6ParamsE:
        .type           _ZN7cutlass13device_kernelINS_4gemm6kernel13GemmUniversalIN4cute5tupleIJiiiiEEENS1_10collective13CollectiveMmaINS1_49MainloopSm90TmaGmmaRmemAWarpSpecializedMixedInputILi9ENS5_IJNS4_1CILi1EEESB_SB_EEENS1_35KernelTmaWarpSpecializedCooperativeEEENS5_IJNSA_ILi256EEENSA_ILi64EEESG_EEENS5_IJNS_12float_e4m3_tEEEENS5_IJlSB_lEEENS_10bfloat16_tESK_NS4_8TiledMMAINS4_8MMA_AtomIJNS4_4SM904GMMA27MMA_64x64x16_F32BF16BF16_RSILNSP_5MajorE0ELSR_0ELNSP_7ScaleInE1ELSS_1EEEEEENS4_6LayoutINS5_IJNSA_ILi2EEESB_SB_EEENS5_IJSB_NSA_ILi0EEESY_EEEEENS5_IJNS4_10UnderscoreES11_S11_EEEEENS4_13SM90_TMA_LOADENS4_14ComposedLayoutINS4_7SwizzleILi2ELi4ELi3EEENS4_18smem_ptr_flag_bitsILi8EEENSV_INS5_IJNSA_ILi8EEESG_EEENS5_IJSG_SB_EEEEEEENS4_9Copy_AtomIJNS4_39AutoVectorizingCopyWithAssumedAlignmentILi128EEESI_EEENS4_8identityES14_NS15_INS16_ILi3ELi4ELi3EEENS18_ILi16EEES1D_EEvS1J_EENS_8epilogue10collective6detail29Sm90TmaWarpSpecializedAdapterINS1P_15DefaultEpilogueISI_SK_SK_NS1O_6thread17LinearCombinationISI_Li1EffLNS1T_9ScaleType4KindE0ELNS_15FloatRoundStyleE2ESI_EENS1_15EpilogueDefaultEEEEEvvEEEEvNT_6ParamsE,@function
        .size           _ZN7cutlass13device_kernelINS_4gemm6kernel13GemmUniversalIN4cute5tupleIJiiiiEEENS1_10collective13CollectiveMmaINS1_49MainloopSm90TmaGmmaRmemAWarpSpecializedMixedInputILi9ENS5_IJNS4_1CILi1EEESB_SB_EEENS1_35KernelTmaWarpSpecializedCooperativeEEENS5_IJNSA_ILi256EEENSA_ILi64EEESG_EEENS5_IJNS_12float_e4m3_tEEEENS5_IJlSB_lEEENS_10bfloat16_tESK_NS4_8TiledMMAINS4_8MMA_AtomIJNS4_4SM904GMMA27MMA_64x64x16_F32BF16BF16_RSILNSP_5MajorE0ELSR_0ELNSP_7ScaleInE1ELSS_1EEEEEENS4_6LayoutINS5_IJNSA_ILi2EEESB_SB_EEENS5_IJSB_NSA_ILi0EEESY_EEEEENS5_IJNS4_10UnderscoreES11_S11_EEEEENS4_13SM90_TMA_LOADENS4_14ComposedLayoutINS4_7SwizzleILi2ELi4ELi3EEENS4_18smem_ptr_flag_bitsILi8EEENSV_INS5_IJNSA_ILi8EEESG_EEENS5_IJSG_SB_EEEEEEENS4_9Copy_AtomIJNS4_39AutoVectorizingCopyWithAssumedAlignmentILi128EEESI_EEENS4_8identityES14_NS15_INS16_ILi3ELi4ELi3EEENS18_ILi16EEES1D_EEvS1J_EENS_8epilogue10collective6detail29Sm90TmaWarpSpecializedAdapterINS1P_15DefaultEpilogueISI_SK_SK_NS1O_6thread17LinearCombinationISI_Li1EffLNS1T_9ScaleType4KindE0ELNS_15FloatRoundStyleE2ESI_EENS1_15EpilogueDefaultEEEEEvvEEEEvNT_6ParamsE,(.L_x_224 - _ZN7cutlass13device_kernelINS_4gemm6kernel13GemmUniversalIN4cute5tupleIJiiiiEEENS1_10collective13CollectiveMmaINS1_49MainloopSm90TmaGmmaRmemAWarpSpecializedMixedInputILi9ENS5_IJNS4_1CILi1EEESB_SB_EEENS1_35KernelTmaWarpSpecializedCooperativeEEENS5_IJNSA_ILi256EEENSA_ILi64EEESG_EEENS5_IJNS_12float_e4m3_tEEEENS5_IJlSB_lEEENS_10bfloat16_tESK_NS4_8TiledMMAINS4_8MMA_AtomIJNS4_4SM904GMMA27MMA_64x64x16_F32BF16BF16_RSILNSP_5MajorE0ELSR_0ELNSP_7ScaleInE1ELSS_1EEEEEENS4_6LayoutINS5_IJNSA_ILi2EEESB_SB_EEENS5_IJSB_NSA_ILi0EEESY_EEEEENS5_IJNS4_10UnderscoreES11_S11_EEEEENS4_13SM90_TMA_LOADENS4_14ComposedLayoutINS4_7SwizzleILi2ELi4ELi3EEENS4_18smem_ptr_flag_bitsILi8EEENSV_INS5_IJNSA_ILi8EEESG_EEENS5_IJSG_SB_EEEEEEENS4_9Copy_AtomIJNS4_39AutoVectorizingCopyWithAssumedAlignmentILi128EEESI_EEENS4_8identityES14_NS15_INS16_ILi3ELi4ELi3EEENS18_ILi16EEES1D_EEvS1J_EENS_8epilogue10collective6detail29Sm90TmaWarpSpecializedAdapterINS1P_15DefaultEpilogueISI_SK_SK_NS1O_6thread17LinearCombinationISI_Li1EffLNS1T_9ScaleType4KindE0ELNS_15FloatRoundStyleE2ESI_EENS1_15EpilogueDefaultEEEEEvvEEEEvNT_6ParamsE)
        .other          _ZN7cutlass13device_kernelINS_4gemm6kernel13GemmUniversalIN4cute5tupleIJiiiiEEENS1_10collective13CollectiveMmaINS1_49MainloopSm90TmaGmmaRmemAWarpSpecializedMixedInputILi9ENS5_IJNS4_1CILi1EEESB_SB_EEENS1_35KernelTmaWarpSpecializedCooperativeEEENS5_IJNSA_ILi256EEENSA_ILi64EEESG_EEENS5_IJNS_12float_e4m3_tEEEENS5_IJlSB_lEEENS_10bfloat16_tESK_NS4_8TiledMMAINS4_8MMA_AtomIJNS4_4SM904GMMA27MMA_64x64x16_F32BF16BF16_RSILNSP_5MajorE0ELSR_0ELNSP_7ScaleInE1ELSS_1EEEEEENS4_6LayoutINS5_IJNSA_ILi2EEESB_SB_EEENS5_IJSB_NSA_ILi0EEESY_EEEEENS5_IJNS4_10UnderscoreES11_S11_EEEEENS4_13SM90_TMA_LOADENS4_14ComposedLayoutINS4_7SwizzleILi2ELi4ELi3EEENS4_18smem_ptr_flag_bitsILi8EEENSV_INS5_IJNSA_ILi8EEESG_EEENS5_IJSG_SB_EEEEEEENS4_9Copy_AtomIJNS4_39AutoVectorizingCopyWithAssumedAlignmentILi128EEESI_EEENS4_8identityES14_NS15_INS16_ILi3ELi4ELi3EEENS18_ILi16EEES1D_EEvS1J_EENS_8epilogue10collective6detail29Sm90TmaWarpSpecializedAdapterINS1P_15DefaultEpilogueISI_SK_SK_NS1O_6thread17LinearCombinationISI_Li1EffLNS1T_9ScaleType4KindE0ELNS_15FloatRoundStyleE2ESI_EENS1_15EpilogueDefaultEEEEEvvEEEEvNT_6ParamsE,@"STO_CUDA_ENTRY STV_DEFAULT"
_ZN7cutlass13device_kernelINS_4gemm6kernel13GemmUniversalIN4cute5tupleIJiiiiEEENS1_10collective13CollectiveMmaINS1_49MainloopSm90TmaGmmaRmemAWarpSpecializedMixedInputILi9ENS5_IJNS4_1CILi1EEESB_SB_EEENS1_35KernelTmaWarpSpecializedCooperativeEEENS5_IJNSA_ILi256EEENSA_ILi64EEESG_EEENS5_IJNS_12float_e4m3_tEEEENS5_IJlSB_lEEENS_10bfloat16_tESK_NS4_8TiledMMAINS4_8MMA_AtomIJNS4_4SM904GMMA27MMA_64x64x16_F32BF16BF16_RSILNSP_5MajorE0ELSR_0ELNSP_7ScaleInE1ELSS_1EEEEEENS4_6LayoutINS5_IJNSA_ILi2EEESB_SB_EEENS5_IJSB_NSA_ILi0EEESY_EEEEENS5_IJNS4_10UnderscoreES11_S11_EEEEENS4_13SM90_TMA_LOADENS4_14ComposedLayoutINS4_7SwizzleILi2ELi4ELi3EEENS4_18smem_ptr_flag_bitsILi8EEENSV_INS5_IJNSA_ILi8EEESG_EEENS5_IJSG_SB_EEEEEEENS4_9Copy_AtomIJNS4_39AutoVectorizingCopyWithAssumedAlignmentILi128EEESI_EEENS4_8identityES14_NS15_INS16_ILi3ELi4ELi3EEENS18_ILi16EEES1D_EEvS1J_EENS_8epilogue10collective6detail29Sm90TmaWarpSpecializedAdapterINS1P_15DefaultEpilogueISI_SK_SK_NS1O_6thread17LinearCombinationISI_Li1EffLNS1T_9ScaleType4KindE0ELNS_15FloatRoundStyleE2ESI_EENS1_15EpilogueDefaultEEEEEvvEEEEvNT_6ParamsE:
[----:B------:R-:W0:Y:S01]  /*0000*/  LDC R1, c[0x0][0x28] ;  /* 0x00000a00ff017b82 */ /* 0x000e220000000800 */
[----:B------:R-:W1:Y:S01]  /*0010*/  S2R R18, SR_TID.X ;  /* 0x0000000000127919 */ /* 0x000e620000002100 */
[----:B------:R-:W-:Y:S01]  /*0020*/  ELECT P0, URZ, PT ;  /* 0x00000000003f782f */ /* 0x000fe20003800000 */
[----:B------:R-:W-:Y:S01]  /*0030*/  BSSY B0, `(.L_x_0) ;  /* 0x000000f000007945 */ /* 0x000fe20003800000 */
[--C-:B-1----:R-:W-:Y:S02]  /*0040*/  SHF.R.U32.HI R0, RZ, 0x5, R18.reuse ;  /* 0x00000005ff007819 */ /* 0x102fe40000011612 */
[----:B------:R-:W-:-:S03]  /*0050*/  SHF.R.U32.HI R2, RZ, 0x7, R18 ;  /* 0x00000007ff027819 */ /* 0x000fc60000011612 */
[----:B------:R-:W1:Y:S04]  /*0060*/  SHFL.IDX PT, R5, R0, RZ, 0x1f ;  /* 0x00001fff00057589 */ /* 0x000e6800000e0000 */
[----:B------:R2:W3:Y:S01]  /*0070*/  SHFL.IDX PT, R8, R2, RZ, 0x1f ;  /* 0x00001fff02087589 */ /* 0x0004e200000e0000 */
[----:B-1----:R-:W-:-:S13]  /*0080*/  ISETP.NE.OR P0, PT, R5, RZ, !P0 ;  /* 0x000000ff0500720c */ /* 0x002fda0004705670 */
[----:B0-23--:R-:W-:Y:S05]  /*0090*/  @P0 BRA `(.L_x_1) ;  /* 0x0000000000200947 */ /* 0x00dfea0003800000 */
[----:B------:R-:W-:Y:S02]  /*00a0*/  ULDC.64 UR4, c[0x0][0x198] ;  /* 0x0000660000047ab9 */ /* 0x000fe40000000a00 */
[----:B------:R-:W-:Y:S02]  /*00b0*/  UIADD3 UR6, UP0, UR4, 0xf0, URZ ;  /* 0x000000f004067890 */ /* 0x000fe4000ff1e03f */
[----:B------:R-:W-:Y:S02]  /*00c0*/  UIADD3 UR4, UP1, UR4, 0x1f0, URZ ;  /* 0x000001f004047890 */ /* 0x000fe4000ff3e03f */
[----:B------:R-:W-:Y:S02]  /*00d0*/  UIADD3.X UR7, URZ, UR5, URZ, UP0, !UPT ;  /* 0x000000053f077290 */ /* 0x000fe400087fe43f */
[----:B------:R-:W-:-:S07]  /*00e0*/  UIADD3.X UR5, URZ, UR5, URZ, UP1, !UPT ;  /* 0x000000053f057290 */ /* 0x000fce0008ffe43f */
[----:B------:R0:W-:Y:S02]  /*00f0*/  UTMACCTL.PF [UR6] ;  /* 0x00000000060079b9 */ /* 0x0001e40008040000 */
[----:B------:R0:W-:Y:S02]  /*0100*/  UTMACCTL.PF [UR4] ;  /* 0x00000000040079b9 */ /* 0x0001e40008040000 */
[----:B0-----:R-:W-:Y:S01]  /*0110*/  NOP ;  /* 0x0000000000007918 */ /* 0x001fe20000000000 */
.L_x_1:
[----:B------:R-:W-:Y:S05]  /*0120*/  BSYNC B0 ;  /* 0x0000000000007941 */ /* 0x000fea0003800000 */
.L_x_0:
[----:B------:R-:W0:Y:S02]  /*0130*/  SHFL.IDX PT, R2, R0, RZ, 0x1f ;  /* 0x00001fff00027589 */ /* 0x000e2400000e0000 */
[----:B0-----:R-:W-:-:S13]  /*0140*/  ISETP.NE.AND P0, PT, R2, RZ, PT ;  /* 0x000000ff0200720c */ /* 0x001fda0003f05270 */
[----:B------:R-:W-:Y:S05]  /*0150*/  @P0 BRA `(.L_x_2) ;  /* 0x00000000008c0947 */ /* 0x000fea0003800000 */
[----:B------:R-:W-:Y:S01]  /*0160*/  ELECT P0, URZ, PT ;  /* 0x00000000003f782f */ /* 0x000fe20003800000 */
[----:B------:R-:W-:-:S12]  /*0170*/  BSSY B0, `(.L_x_2) ;  /* 0x0000021000007945 */ /* 0x000fd80003800000 */
[----:B------:R-:W-:Y:S05]  /*0180*/  @!P0 BRA `(.L_x_3) ;  /* 0x00000000007c8947 */ /* 0x000fea0003800000 */
[----:B------:R-:W0:Y:S01]  /*0190*/  S2UR UR8, SR_CgaCtaId ;  /* 0x00000000000879c3 */ /* 0x000e220000008800 */
[----:B------:R-:W-:Y:S01]  /*01a0*/  UMOV UR4, 0x400 ;  /* 0x0000040000047882 */ /* 0x000fe20000000000 */
[----:B------:R-:W-:Y:S01]  /*01b0*/  UMOV UR5, 0x1 ;  /* 0x0000000100057882 */ /* 0x000fe20000000000 */
[----:B------:R-:W-:Y:S02]  /*01c0*/  UMOV UR6, 0x100 ;  /* 0x0000010000067882 */ /* 0x000fe40000000000 */
[----:B------:R-:W-:-:S04]  /*01d0*/  UIADD3 UR6, -UR6, 0x100000, URZ ;  /* 0x0010000006067890 */ /* 0x000fc8000fffe13f */
[----:B------:R-:W-:Y:S02]  /*01e0*/  USHF.L.U32 UR7, UR6, 0xb, URZ ;  /* 0x0000000b06077899 */ /* 0x000fe4000800063f */
[----:B------:R-:W-:Y:S02]  /*01f0*/  USHF.L.U32 UR6, UR6, 0x1, URZ ;  /* 0x0000000106067899 */ /* 0x000fe4000800063f */
[----:B0-----:R-:W-:Y:S02]  /*0200*/  ULEA UR8, UR8, UR4, 0x18 ;  /* 0x0000000408087291 */ /* 0x001fe4000f8ec03f */
[----:B------:R-:W-:-:S04]  /*0210*/  UIADD3 UR4, -UR5, 0x100000, URZ ;  /* 0x0010000005047890 */ /* 0x000fc8000fffe13f */
[----:B------:R-:W-:Y:S02]  /*0220*/  USHF.L.U32 UR5, UR4, 0xb, URZ ;  /* 0x0000000b04057899 */ /* 0x000fe4000800063f */
[----:B------:R-:W-:Y:S01]  /*0230*/  USHF.L.U32 UR4, UR4, 0x1, URZ ;  /* 0x0000000104047899 */ /* 0x000fe2000800063f */
[----:B------:R-:W0:Y:S11]  /*0240*/  FENCE.VIEW.ASYNC.S ;  /* 0x00000000000073c6 */ /* 0x000e360000000000 */
[----:B0-----:R0:W1:Y:S01]  /*0250*/  SYNCS.EXCH.64 URZ, [UR8], UR4 ;  /* 0x00000004083f75b2 */ /* 0x0010620008000100 */
[----:B------:R0:W2:Y:S01]  /*0260*/  SYNCS.EXCH.64 URZ, [UR8+0x48], UR6 ;  /* 0x00004806083f75b2 */ /* 0x0000a20008000100 */
[----:B------:R0:W3:Y:S01]  /*0270*/  SYNCS.EXCH.64 URZ, [UR8+0x8], UR4 ;  /* 0x00000804083f75b2 */ /* 0x0000e20008000100 */
[----:B------:R0:W4:Y:S01]  /*0280*/  SYNCS.EXCH.64 URZ, [UR8+0x50], UR6 ;  /* 0x00005006083f75b2 */ /* 0x0001220008000100 */
[----:B------:R0:W0:Y:S01]  /*0290*/  SYNCS.EXCH.64 URZ, [UR8+0x10], UR4 ;  /* 0x00001004083f75b2 */ /* 0x0000220008000100 */
        /* <DEDUP_REMOVED lines=13> */
[----:B------:R-:W-:Y:S01]  /*0370*/  NOP ;  /* 0x0000000000007918 */ /* 0x000fe20000000000 */
.L_x_3:
[----:B0-----:R-:W-:Y:S05]  /*0380*/  BSYNC B0 ;  /* 0x0000000000007941 */ /* 0x001fea0003800000 */
.L_x_2:
[----:B------:R-:W0:Y:S01]  /*0390*/  SHFL.IDX PT, R0, R0, RZ, 0x1f ;  /* 0x00001fff00007589 */ /* 0x000e2200000e0000 */
[----:B------:R-:W-:Y:S01]  /*03a0*/  ELECT P0, URZ, PT ;  /* 0x00000000003f782f */ /* 0x000fe20003800000 */
[----:B------:R-:W5:Y:S01]  /*03b0*/  LDC R2, c[0x0][0x85c] ;  /* 0x00021700ff027b82 */ /* 0x000f620000000800 */
[----:B------:R-:W-:Y:S01]  /*03c0*/  SHF.R.S32.HI R6, RZ, 0x1f, R5 ;  /* 0x0000001fff067819 */ /* 0x000fe20000011405 */
[----:B------:R-:W1:Y:S01]  /*03d0*/  S2R R3, SR_CTAID.Y ;  /* 0x0000000000037919 */ /* 0x000e620000002600 */
[----:B------:R-:W-:Y:S01]  /*03e0*/  UMOV UR4, 0x20 ;  /* 0x0000002000047882 */ /* 0x000fe20000000000 */
[----:B------:R-:W-:Y:S01]  /*03f0*/  ISETP.NE.AND P2, PT, R8, RZ, PT ;  /* 0x000000ff0800720c */ /* 0x000fe20003f45270 */
[----:B------:R-:W-:Y:S01]  /*0400*/  NOP ;  /* 0x0000000000007918 */ /* 0x000fe20000000000 */
[----:B------:R-:W2:Y:S01]  /*0410*/  S2R R4, SR_CTAID.X ;  /* 0x0000000000047919 */ /* 0x000ea20000002500 */
[----:B------:R-:W-:Y:S01]  /*0420*/  LEA.HI R6, R6, R5, RZ, 0x2 ;  /* 0x0000000506067211 */ /* 0x000fe200078f10ff */
[----:B------:R-:W-:Y:S01]  /*0430*/  NOP ;  /* 0x0000000000007918 */ /* 0x000fe20000000000 */
[----:B0-----:R-:W-:-:S02]  /*0440*/  ISETP.NE.OR P0, PT, R0, RZ, !P0 ;  /* 0x000000ff0000720c */ /* 0x001fc40004705670 */
[----:B-----5:R-:W-:-:S04]  /*0450*/  ISETP.NE.AND P3, PT, R2, 0x1, PT ;  /* 0x000000010200780c */ /* 0x020fc80003f65270 */
[----:B------:R-:W-:Y:S02]  /*0460*/  P2R R0, PR, RZ, 0x8 ;  /* 0x00000008ff007803 */ /* 0x000fe40000000000 */
[----:B------:R-:W-:-:S05]  /*0470*/  LOP3.LUT R0, R6, 0xfffffffc, RZ, 0xc0, !PT ;  /* 0xfffffffc06007812 */ /* 0x000fca00078ec0ff */
[----:B------:R-:W-:Y:S01]  /*0480*/  VOTEU.ALL UP0, P0 ;  /* 0x00000000003f7886 */ /* 0x000fe20000000000 */
[----:B------:R-:W-:Y:S01]  /*0490*/  IMAD.IADD R0, R5, 0x1, -R0 ;  /* 0x0000000105007824 */ /* 0x000fe200078e0a00 */
[----:B------:R-:W2:Y:S01]  /*04a0*/  @P3 LDC R17, c[0x0][0x10] ;  /* 0x00000400ff113b82 */ /* 0x000ea20000000800 */
[----:B------:R-:W-:Y:S01]  /*04b0*/  VOTEU.ALL UP1, P0 ;  /* 0x00000000003f7886 */ /* 0x000fe20000020000 */
[----:B-1----:R-:W-:Y:S01]  /*04c0*/  @P3 IMAD.MOV.U32 R6, RZ, RZ, R3 ;  /* 0x000000ffff063224 */ /* 0x002fe200078e0003 */
[----:B------:R-:W-:Y:S01]  /*04d0*/  @!UP0 UMOV UR6, 0x400 ;  /* 0x0000040000068882 */ /* 0x000fe20000000000 */
[----:B------:R-:W-:-:S04]  /*04e0*/  @!UP0 UIADD3 UR4, -UR4, 0x100000, URZ ;  /* 0x0010000004048890 */ /* 0x000fc8000fffe13f */
[----:B------:R-:W-:Y:S02]  /*04f0*/  @!UP0 USHF.L.U32 UR5, UR4, 0xb, URZ ;  /* 0x0000000b04058899 */ /* 0x000fe4000800063f */
[----:B------:R-:W-:Y:S01]  /*0500*/  @!UP0 USHF.L.U32 UR4, UR4, 0x1, URZ ;  /* 0x0000000104048899 */ /* 0x000fe2000800063f */
[----:B------:R-:W-:Y:S02]  /*0510*/  @P3 IMAD.MOV.U32 R7, RZ, RZ, RZ ;  /* 0x000000ffff073224 */ /* 0x000fe400078e00ff */
[----:B------:R-:W-:Y:S01]  /*0520*/  IMAD.MOV.U32 R5, RZ, RZ, RZ ;  /* 0x000000ffff057224 */ /* 0x000fe200078e00ff */
[----:B------:R-:W0:Y:S01]  /*0530*/  @!UP0 S2UR UR7, SR_CgaCtaId ;  /* 0x00000000000789c3 */ /* 0x000e220000008800 */
[----:B------:R-:W-:-:S07]  /*0540*/  @P3 IMAD.MOV.U32 R11, RZ, RZ, RZ ;  /* 0x000000ffff0b3224 */ /* 0x000fce00078e00ff */
[----:B------:R-:W1:Y:S01]  /*0550*/  @!P3 LDC R9, c[0x0][0xc] ;  /* 0x00000300ff09bb82 */ /* 0x000e620000000800 */
[----:B--2---:R-:W-:-:S04]  /*0560*/  @P3 IMAD.WIDE.U32 R16, R4, R17, R6 ;  /* 0x0000001104103225 */ /* 0x004fc800078e0006 */
[----:B------:R-:W-:Y:S01]  /*0570*/  @P3 IMAD.IADD R17, R17, 0x1, R11 ;  /* 0x0000000111113824 */ /* 0x000fe200078e020b */
[----:B0-----:R-:W-:Y:S01]  /*0580*/  @!UP0 ULEA UR6, UR7, UR6, 0x18 ;  /* 0x0000000607068291 */ /* 0x001fe2000f8ec03f */
[----:B------:R-:W-:Y:S01]  /*0590*/  VOTEU.ALL UP0, P0 ;  /* 0x00000000003f7886 */ /* 0x000fe20000000000 */
[----:B------:R-:W-:-:S04]  /*05a0*/  ISETP.NE.AND P0, PT, R0, 0x3, PT ;  /* 0x000000030000780c */ /* 0x000fc80003f05270 */
[----:B------:R-:W-:Y:S01]  /*05b0*/  ISETP.EQ.OR P0, PT, R0, RZ, !P0 ;  /* 0x000000ff0000720c */ /* 0x000fe20004702670 */
[----:B-1----:R-:W-:-:S03]  /*05c0*/  @!P3 IMAD.WIDE.U32 R6, R9, R3, R4 ;  /* 0x000000030906b225 */ /* 0x002fc600078e0004 */
[C---:B------:R-:W-:Y:S01]  /*05d0*/  ISETP.EQ.AND P0, PT, R8.reuse, RZ, P0 ;  /* 0x000000ff0800720c */ /* 0x040fe20000702270 */
[----:B------:R-:W-:Y:S01]  /*05e0*/  VIADD R8, R8, 0xffffffff ;  /* 0xffffffff08087836 */ /* 0x000fe20000000000 */
[----:B------:R-:W0:Y:S02]  /*05f0*/  FENCE.VIEW.ASYNC.S ;  /* 0x00000000000073c6 */ /* 0x000e240000000000 */
[----:B0-----:R0:W3:Y:S01]  /*0600*/  @!UP0 SYNCS.EXCH.64 URZ, [UR6+0xa0], UR4 ;  /* 0x0000a004063f85b2 */ /* 0x0010e20008000100 */
[----:B------:R-:W-:Y:S01]  /*0610*/  @!P3 IMAD.MOV.U32 R16, RZ, RZ, R6 ;  /* 0x000000ffff10b224 */ /* 0x000fe200078e0006 */
[----:B------:R-:W-:Y:S01]  /*0620*/  SEL R19, RZ, 0x1, !P0 ;  /* 0x00000001ff137807 */ /* 0x000fe20004000000 */
[----:B------:R-:W-:Y:S01]  /*0630*/  @!P3 IMAD.MOV.U32 R17, RZ, RZ, R7 ;  /* 0x000000ffff11b224 */ /* 0x000fe200078e0007 */
[----:B------:R-:W-:-:S04]  /*0640*/  ISETP.GE.U32.AND P1, PT, R8, 0x2, PT ;  /* 0x000000020800780c */ /* 0x000fc80003f26070 */
[----:B------:R-:W-:Y:S01]  /*0650*/  SEL R19, R19, 0x2, P1 ;  /* 0x0000000213137807 */ /* 0x000fe20000800000 */
[----:B------:R0:W3:Y:S01]  /*0660*/  @!UP1 SYNCS.EXCH.64 URZ, [UR6+0xa8], UR4 ;  /* 0x0000a804063f95b2 */ /* 0x0000e20008000100 */
[----:B------:R-:W-:Y:S01]  /*0670*/  NOP ;  /* 0x0000000000007918 */ /* 0x000fe20000000000 */
[----:B---34-:R-:W-:Y:S06]  /*0680*/  BAR.SYNC.DEFER_BLOCKING 0x0 ;  /* 0x0000000000007b1d */ /* 0x018fec0000010000 */
[----:B------:R-:W-:Y:S05]  /*0690*/  @!P2 BRA `(.L_x_4) ;  /* 0x0000008c0094a947 */ /* 0x000fea0003800000 */
[----:B------:R-:W-:-:S13]  /*06a0*/  ISETP.GT.U32.AND P0, PT, R8, 0x1, PT ;  /* 0x000000010800780c */ /* 0x000fda0003f04070 */
[----:B0-----:R-:W-:Y:S05]  /*06b0*/  @P0 EXIT ;  /* 0x000000000000094d */ /* 0x001fea0003800000 */
[----:B------:R-:W-:Y:S01]  /*06c0*/  ULDC.64 UR4, c[0x0][0x850] ;  /* 0x0002140000047ab9 */ /* 0x000fe20000000a00 */
[----:B------:R-:W-:Y:S01]  /*06d0*/  PRMT R0, RZ, 0x7610, R0 ;  /* 0x00007610ff007816 */ /* 0x000fe20000000000 */
[----:B------:R-:W-:Y:S01]  /*06e0*/  IMAD.MOV.U32 R88, RZ, RZ, -0x1 ;  /* 0xffffffffff587424 */ /* 0x000fe200078e00ff */
[----:B------:R-:W-:Y:S01]  /*06f0*/  ISETP.GE.U32.AND P0, PT, R16, UR4, PT ;  /* 0x0000000410007c0c */ /* 0x000fe2000bf06070 */
[----:B------:R-:W-:Y:S02]  /*0700*/  IMAD.MOV.U32 R23, RZ, RZ, -0x1 ;  /* 0xffffffffff177424 */ /* 0x000fe400078e00ff */
[----:B------:R-:W-:Y:S01]  /*0710*/  IMAD.MOV.U32 R22, RZ, RZ, -0x1 ;  /* 0xffffffffff167424 */ /* 0x000fe200078e00ff */
[----:B------:R-:W-:-:S13]  /*0720*/  ISETP.GE.U32.AND.EX P0, PT, R17, UR5, PT, P0 ;  /* 0x0000000511007c0c */ /* 0x000fda000bf06100 */
[----:B------:R-:W-:Y:S05]  /*0730*/  @P0 BRA `(.L_x_5) ;  /* 0x0000000400580947 */ /* 0x000fea0003800000 */
[----:B------:R-:W0:Y:S01]  /*0740*/  LDC.64 R14, c[0x0][0x828] ;  /* 0x00020a00ff0e7b82 */ /* 0x000e220000000a00 */
[----:B------:R-:W-:Y:S02]  /*0750*/  IMAD.MOV.U32 R6, RZ, RZ, R16 ;  /* 0x000000ffff067224 */ /* 0x000fe400078e0010 */
[----:B------:R-:W-:-:S05]  /*0760*/  IMAD.MOV.U32 R7, RZ, RZ, R17 ;  /* 0x000000ffff077224 */ /* 0x000fca00078e0011 */
[----:B------:R-:W1:Y:S08]  /*0770*/  LDC R0, c[0x0][0x830] ;  /* 0x00020c00ff007b82 */ /* 0x000e700000000800 */
[----:B------:R-:W2:Y:S01]  /*0780*/  LDC.64 R20, c[0x0][0x820] ;  /* 0x00020800ff147b82 */ /* 0x000ea20000000a00 */
[----:B0-----:R-:W-:-:S04]  /*0790*/  ISETP.NE.U32.AND P0, PT, R14, RZ, PT ;  /* 0x000000ff0e00720c */ /* 0x001fc80003f05070 */
[----:B------:R-:W-:-:S13]  /*07a0*/  ISETP.NE.AND.EX P0, PT, R15, RZ, PT, P0 ;  /* 0x000000ff0f00720c */ /* 0x000fda0003f05300 */
[----:B-12---:R-:W-:Y:S05]  /*07b0*/  @!P0 BRA `(.L_x_6) ;  /* 0x0000000000288947 */ /* 0x006fea0003800000 */
[----:B------:R-:W0:Y:S02]  /*07c0*/  LDC R11, c[0x0][0x834] ;  /* 0x00020d00ff0b7b82 */ /* 0x000e240000000800 */
[----:B0-----:R-:W-:-:S05]  /*07d0*/  IADD3 R11, P0, R16, R11, RZ ;  /* 0x0000000b100b7210 */ /* 0x001fca0007f1e0ff */
[----:B------:R-:W-:-:S04]  /*07e0*/  IMAD.X R13, RZ, RZ, R17, P0 ;  /* 0x000000ffff0d7224 */ /* 0x000fc800000e0611 */
[----:B------:R-:W-:-:S04]  /*07f0*/  IMAD.WIDE.U32 R6, R13, R14, RZ ;  /* 0x0000000e0d067225 */ /* 0x000fc800078e00ff */
[----:B------:R-:W-:-:S04]  /*0800*/  IMAD.WIDE.U32 R8, P0, R11, R15, R6 ;  /* 0x0000000f0b087225 */ /* 0x000fc80007800006 */
[----:B------:R-:W-:-:S04]  /*0810*/  IMAD.WIDE.U32 R6, R11, R14, RZ ;  /* 0x0000000e0b067225 */ /* 0x000fc800078e00ff */
[----:B------:R-:W-:Y:S01]  /*0820*/  IMAD.X R11, RZ, RZ, RZ, P0 ;  /* 0x000000ffff0b7224 */ /* 0x000fe200000e06ff */
[----:B------:R-:W-:Y:S01]  /*0830*/  IADD3 RZ, P0, R7, R8, RZ ;  /* 0x0000000807ff7210 */ /* 0x000fe20007f1e0ff */
[----:B------:R-:W-:-:S04]  /*0840*/  IMAD.MOV.U32 R10, RZ, RZ, R9 ;  /* 0x000000ffff0a7224 */ /* 0x000fc800078e0009 */
[----:B------:R-:W-:-:S08]  /*0850*/  IMAD.WIDE.U32.X R6, R13, R15, R10, P0 ;  /* 0x0000000f0d067225 */ /* 0x000fd000000e040a */
.L_x_6:
[-CC-:B------:R-:W-:Y:S01]  /*0860*/  SHF.R.U64 R25, R6, R0.reuse, R7.reuse ;  /* 0x0000000006197219 */ /* 0x180fe20000001207 */
[----:B------:R-:W0:Y:S01]  /*0870*/  LDC R10, c[0x0][0x818] ;  /* 0x00020600ff0a7b82 */ /* 0x000e220000000800 */
[----:B------:R-:W-:Y:S01]  /*0880*/  SHF.R.U32.HI R5, RZ, R0, R7 ;  /* 0x00000000ff057219 */ /* 0x000fe20000011607 */
[----:B------:R-:W-:Y:S01]  /*0890*/  ULDC UR4, c[0x0][0x150] ;  /* 0x0000540000047ab9 */ /* 0x000fe20000000800 */
[----:B------:R-:W-:Y:S02]  /*08a0*/  IADD3 R9, P0, RZ, -R25, RZ ;  /* 0x80000019ff097210 */ /* 0x000fe40007f1e0ff */
[----:B------:R-:W-:-:S03]  /*08b0*/  I2FP.F32.U32 R0, R4 ;  /* 0x0000000400007245 */ /* 0x000fc60000201000 */
[----:B------:R-:W1:Y:S01]  /*08c0*/  LDC.64 R26, c[0x0][0x840] ;  /* 0x00021000ff1a7b82 */ /* 0x000e620000000a00 */
[----:B------:R-:W-:Y:S02]  /*08d0*/  IMAD.X R11, RZ, RZ, ~R5, P0 ;  /* 0x000000ffff0b7224 */ /* 0x000fe400000e0e05 */
[----:B------:R-:W-:Y:S01]  /*08e0*/  FMUL R0, R0, UR4 ;  /* 0x0000000400007c20 */ /* 0x000fe20008400000 */
[----:B------:R-:W-:Y:S01]  /*08f0*/  IMAD.WIDE.U32 R6, R9, R20, R16 ;  /* 0x0000001409067225 */ /* 0x000fe200078e0010 */
[----:B------:R-:W-:-:S03]  /*0900*/  ULDC UR4, c[0x0][0x154] ;  /* 0x0000550000047ab9 */ /* 0x000fc60000000800 */
[----:B------:R-:W-:Y:S01]  /*0910*/  IMAD R8, R11, R20, RZ ;  /* 0x000000140b087224 */ /* 0x000fe200078e02ff */
[----:B------:R-:W2:Y:S01]  /*0920*/  LDC R5, c[0x0][0x144] ;  /* 0x00005100ff057b82 */ /* 0x000ea20000000800 */
[----:B------:R-:W3:Y:S02]  /*0930*/  F2I.U32.TRUNC.NTZ R0, R0 ;  /* 0x0000000000007305 */ /* 0x000ee4000020f000 */
[----:B------:R-:W-:-:S04]  /*0940*/  IMAD R9, R9, R21, R8 ;  /* 0x0000001509097224 */ /* 0x000fc800078e0208 */
[----:B------:R-:W-:Y:S01]  /*0950*/  IMAD.IADD R7, R7, 0x1, R9 ;  /* 0x0000000107077824 */ /* 0x000fe200078e0209 */
[----:B------:R-:W4:Y:S01]  /*0960*/  LDC R12, c[0x0][0x808] ;  /* 0x00020200ff0c7b82 */ /* 0x000f220000000800 */
[----:B------:R-:W-:-:S03]  /*0970*/  IMAD.MOV.U32 R9, RZ, RZ, -0x1 ;  /* 0xffffffffff097424 */ /* 0x000fc600078e00ff */
[-CC-:B0-----:R-:W-:Y:S02]  /*0980*/  SHF.R.U64 R20, R6, R10.reuse, R7.reuse ;  /* 0x0000000a06147219 */ /* 0x181fe40000001207 */
[----:B------:R-:W-:Y:S02]  /*0990*/  I2FP.F32.U32 R6, R3 ;  /* 0x0000000300067245 */ /* 0x000fe40000201000 */
[----:B------:R-:W0:Y:S01]  /*09a0*/  LDC R24, c[0x0][0x858] ;  /* 0x00021600ff187b82 */ /* 0x000e220000000800 */
[----:B-1----:R-:W-:Y:S01]  /*09b0*/  ISETP.NE.U32.AND P0, PT, R26, RZ, PT ;  /* 0x000000ff1a00720c */ /* 0x002fe20003f05070 */
[----:B---3--:R-:W-:Y:S01]  /*09c0*/  IMAD.MOV R8, RZ, RZ, -R0 ;  /* 0x000000ffff087224 */ /* 0x008fe200078e0a00 */
[----:B------:R-:W-:Y:S01]  /*09d0*/  SHF.R.U32.HI R7, RZ, R10, R7 ;  /* 0x0000000aff077219 */ /* 0x000fe20000011607 */
[----:B------:R-:W-:Y:S01]  /*09e0*/  FMUL R6, R6, UR4 ;  /* 0x0000000406067c20 */ /* 0x000fe20008400000 */
[----:B------:R-:W-:-:S03]  /*09f0*/  ISETP.NE.AND.EX P0, PT, R27, RZ, PT, P0 ;  /* 0x000000ff1b00720c */ /* 0x000fc60003f05300 */
[----:B------:R-:W1:Y:S01]  /*0a00*/  LDC R14, c[0x0][0x148] ;  /* 0x00005200ff0e7b82 */ /* 0x000e620000000800 */
[----:B--2---:R-:W-:-:S07]  /*0a10*/  IMAD R0, R5, R8, R4 ;  /* 0x0000000805007224 */ /* 0x004fce00078e0204 */
[----:B------:R-:W2:Y:S01]  /*0a20*/  LDC R22, c[0x0][0x800] ;  /* 0x00020000ff167b82 */ /* 0x000ea20000000800 */
[-CC-:B----4-:R-:W-:Y:S02]  /*0a30*/  SHF.R.U64 R28, R20, R12.reuse, R7.reuse ;  /* 0x0000000c141c7219 */ /* 0x190fe40000001207 */
[----:B------:R-:W-:Y:S01]  /*0a40*/  SHF.R.U32.HI R5, RZ, R12, R7 ;  /* 0x0000000cff057219 */ /* 0x000fe20000011607 */
[----:B------:R-:W-:Y:S01]  /*0a50*/  IMAD.MOV.U32 R7, RZ, RZ, 0x1 ;  /* 0x00000001ff077424 */ /* 0x000fe200078e00ff */
[----:B------:R3:W4:Y:S03]  /*0a60*/  F2I.U32.TRUNC.NTZ R12, R6 ;  /* 0x00000006000c7305 */ /* 0x000726000020f000 */
[----:B------:R-:W1:Y:S01]  /*0a70*/  LDC R15, c[0x0][0x848] ;  /* 0x00021200ff0f7b82 */ /* 0x000e620000000800 */
[-C--:B0-----:R-:W-:Y:S02]  /*0a80*/  SHF.L.U32 R4, R9, R24.reuse, RZ ;  /* 0x0000001809047219 */ /* 0x081fe400000006ff */
[----:B------:R-:W-:-:S02]  /*0a90*/  SHF.R.U64 R30, R28, R24, R5 ;  /* 0x000000181c1e7219 */ /* 0x000fc40000001205 */
[----:B------:R-:W-:Y:S02]  /*0aa0*/  LOP3.LUT R11, RZ, R4, RZ, 0x33, !PT ;  /* 0x00000004ff0b7212 */ /* 0x000fe400078e33ff */
[-C--:B------:R-:W-:Y:S01]  /*0ab0*/  SHF.R.U32.HI R5, RZ, R24.reuse, R5 ;  /* 0x00000018ff057219 */ /* 0x080fe20000011605 */
[----:B------:R-:W0:Y:S01]  /*0ac0*/  LDC R21, c[0x0][0x838] ;  /* 0x00020e00ff157b82 */ /* 0x000e220000000800 */
[----:B------:R-:W-:Y:S01]  /*0ad0*/  SHF.L.U32 R10, R7, R24, RZ ;  /* 0x00000018070a7219 */ /* 0x000fe200000006ff */
[----:B------:R-:W-:-:S06]  /*0ae0*/  IMAD.MOV.U32 R4, RZ, RZ, R30 ;  /* 0x000000ffff047224 */ /* 0x000fcc00078e001e */
[----:B------:R-:W0:Y:S01]  /*0af0*/  LDC R88, c[0x0][0x810] ;  /* 0x00020400ff587b82 */ /* 0x000e220000000800 */
[----:B---34-:R-:W-:Y:S05]  /*0b00*/  @!P0 BRA `(.L_x_7) ;  /* 0x0000000000288947 */ /* 0x018fea0003800000 */
[----:B------:R-:W3:Y:S02]  /*0b10*/  LDC R9, c[0x0][0x84c] ;  /* 0x00021300ff097b82 */ /* 0x000ee40000000800 */
[----:B---3--:R-:W-:-:S05]  /*0b20*/  IADD3 R9, P0, R30, R9, RZ ;  /* 0x000000091e097210 */ /* 0x008fca0007f1e0ff */
        /* <DEDUP_REMOVED lines=8> */
.L_x_7:
[----:B-1----:R-:W-:Y:S01]  /*0bb0*/  SHF.R.U64 R4, R4, R15, R5 ;  /* 0x0000000f04047219 */ /* 0x002fe20000001205 */
[----:B--2---:R-:W-:Y:S01]  /*0bc0*/  VIADD R5, R22, 0xffffffff ;  /* 0xffffffff16057836 */ /* 0x004fe20000000000 */
[----:B------:R-:W-:Y:S01]  /*0bd0*/  LOP3.LUT R11, R28, R11, RZ, 0xc0, !PT ;  /* 0x0000000b1c0b7212 */ /* 0x000fe200078ec0ff */
[----:B------:R-:W-:Y:S02]  /*0be0*/  IMAD.MOV R12, RZ, RZ, -R12 ;  /* 0x000000ffff0c7224 */ /* 0x000fe400078e0a0c */
[----:B------:R-:W-:Y:S01]  /*0bf0*/  IMAD.MOV R6, RZ, RZ, -R4 ;  /* 0x000000ffff067224 */ /* 0x000fe200078e0a04 */
[----:B------:R-:W-:Y:S01]  /*0c00*/  LOP3.LUT R5, R20, R5, RZ, 0xc0, !PT ;  /* 0x0000000514057212 */ /* 0x000fe200078ec0ff */
[----:B------:R-:W-:Y:S02]  /*0c10*/  @P3 IMAD R0, R14, R12, R3 ;  /* 0x0000000c0e003224 */ /* 0x000fe400078e0203 */
[----:B------:R-:W-:Y:S02]  /*0c20*/  IMAD R11, R10, R4, R11 ;  /* 0x000000040a0b7224 */ /* 0x000fe400078e020b */
[----:B0-----:R-:W-:-:S02]  /*0c30*/  IMAD R3, R6, R21, R30 ;  /* 0x0000001506037224 */ /* 0x001fc400078e021e */
[----:B------:R-:W-:Y:S02]  /*0c40*/  IMAD R88, R11, R88, R0 ;  /* 0x000000580b587224 */ /* 0x000fe400078e0200 */
[----:B------:R-:W-:Y:S02]  /*0c50*/  IMAD R3, R3, R22, R5 ;  /* 0x0000001603037224 */ /* 0x000fe400078e0205 */
[----:B------:R-:W-:Y:S02]  /*0c60*/  IMAD.MOV.U32 R0, RZ, RZ, 0x1 ;  /* 0x00000001ff007424 */ /* 0x000fe400078e00ff */
[----:B------:R-:W-:Y:S01]  /*0c70*/  IMAD.MOV.U32 R22, RZ, RZ, R25 ;  /* 0x000000ffff167224 */ /* 0x000fe200078e0019 */
[----:B------:R-:W-:Y:S02]  /*0c80*/  SEL R23, R3, R88, !P3 ;  /* 0x0000005803177207 */ /* 0x000fe40005800000 */
[----:B------:R-:W-:-:S07]  /*0c90*/  SEL R88, R88, R3, !P3 ;  /* 0x0000000358587207 */ /* 0x000fce0005800000 */
.L_x_5:
[----:B------:R-:W-:-:S08]  /*0ca0*/  NOP ;  /* 0x0000000000007918 */ /* 0x000fd00000000000 */
[----:B------:R-:W0:Y:S02]  /*0cb0*/  USETMAXREG.TRY_ALLOC.CTAPOOL UP0, 0xe8 ;  /* 0x000000e8000079c8 */ /* 0x000e240008000600 */
[----:B0-----:R-:W-:-:S13]  /*0cc0*/  PLOP3.LUT P0, PT, PT, PT, UP0, 0x80, 0x0 ;  /* 0x000000000000781c */ /* 0x001fda0003f0f008 */
[----:B------:R-:W-:Y:S05]  /*0cd0*/  @!P0 BRA `(.L_x_5) ;  /* 0xfffffffc00f08947 */ /* 0x000fea000383ffff */
[----:B------:R-:W-:Y:S01]  /*0ce0*/  ULDC.64 UR4, c[0x0][0x798] ;  /* 0x0001e60000047ab9 */ /* 0x000fe20000000a00 */
[----:B------:R-:W-:Y:S01]  /*0cf0*/  ULDC.64 UR36, c[0x0][0x208] ;  /* 0x0000820000247ab9 */ /* 0x000fe20000000a00 */
[----:B------:R-:W-:-:S04]  /*0d00*/  ISETP.NE.U32.AND P0, PT, RZ, UR4, PT ;  /* 0x00000004ff007c0c */ /* 0x000fc8000bf05070 */
[----:B------:R-:W-:-:S13]  /*0d10*/  ISETP.NE.AND.EX P0, PT, RZ, UR5, PT, P0 ;  /* 0x00000005ff007c0c */ /* 0x000fda000bf05300 */
[----:B------:R-:W-:Y:S05]  /*0d20*/  @!P0 BRA `(.L_x_8) ;  /* 0x00000000001c8947 */ /* 0x000fea0003800000 */
[----:B------:R-:W0:Y:S02]  /*0d30*/  LDC.64 R4, c[0x0][0x798] ;  /* 0x0001e600ff047b82 */ /* 0x000e240000000a00 */
[----:B0-----:R-:W2:Y:S02]  /*0d40*/  LDG.E.64 R4, desc[UR36][R4.64] ;  /* 0x0000002404047981 */ /* 0x001ea4000c1e1b00 */
[----:B--2---:R-:W-:-:S04]  /*0d50*/  ISETP.NE.U32.AND P0, PT, R4, RZ, PT ;  /* 0x000000ff0400720c */ /* 0x004fc80003f05070 */
[----:B------:R-:W-:-:S13]  /*0d60*/  ISETP.NE.AND.EX P0, PT, R5, RZ, PT, P0 ;  /* 0x000000ff0500720c */ /* 0x000fda0003f05300 */
[----:B------:R-:W-:Y:S05]  /*0d70*/  @!P0 BRA `(.L_x_8) ;  /* 0x0000000000088947 */ /* 0x000fea0003800000 */
[----:B------:R0:W5:Y:S01]  /*0d80*/  LD.E R89, desc[UR36][R4.64] ;  /* 0x0000002404597980 */ /* 0x000162000c101900 */
[----:B------:R-:W-:Y:S05]  /*0d90*/  BRA `(.L_x_9) ;  /* 0x0000000000247947 */ /* 0x000fea0003800000 */
.L_x_8:
[----:B------:R-:W-:Y:S02]  /*0da0*/  ULDC.64 UR4, c[0x0][0x788] ;  /* 0x0001e20000047ab9 */ /* 0x000fe40000000a00 */
[----:B------:R-:W-:-:S04]  /*0db0*/  ISETP.NE.U32.AND P0, PT, RZ, UR4, PT ;  /* 0x00000004ff007c0c */ /* 0x000fc8000bf05070 */
[----:B------:R-:W-:-:S13]  /*0dc0*/  ISETP.NE.AND.EX P0, PT, RZ, UR5, PT, P0 ;  /* 0x00000005ff007c0c */ /* 0x000fda000bf05300 */
[----:B------:R-:W-:Y:S05]  /*0dd0*/  @!P0 BRA `(.L_x_10) ;  /* 0x00000000000c8947 */ /* 0x000fea0003800000 */
[----:B------:R-:W0:Y:S02]  /*0de0*/  LDC.64 R4, c[0x0][0x788] ;  /* 0x0001e200ff047b82 */ /* 0x000e240000000a00 */
[----:B0-----:R1:W5:Y:S01]  /*0df0*/  LDG.E R89, desc[UR36][R4.64] ;  /* 0x0000002404597981 */ /* 0x001362000c1e1900 */
[----:B------:R-:W-:Y:S05]  /*0e00*/  BRA `(.L_x_9) ;  /* 0x0000000000087947 */ /* 0x000fea0003800000 */
.L_x_10:
[----:B------:R-:W-:Y:S02]  /*0e10*/  ULDC UR4, c[0x0][0x780] ;  /* 0x0001e00000047ab9 */ /* 0x000fe40000000800 */
[----:B------:R-:W-:-:S07]  /*0e20*/  IMAD.U32 R89, RZ, RZ, UR4 ;  /* 0x00000004ff597e24 */ /* 0x000fce000f8e00ff */
.L_x_9:
[----:B------:R-:W-:Y:S02]  /*0e30*/  ULDC.64 UR4, c[0x0][0x7a0] ;  /* 0x0001e80000047ab9 */ /* 0x000fe40000000a00 */
[----:B------:R-:W-:-:S04]  /*0e40*/  ISETP.NE.U32.AND P0, PT, RZ, UR4, PT ;  /* 0x00000004ff007c0c */ /* 0x000fc8000bf05070 */
[----:B------:R-:W-:-:S13]  /*0e50*/  ISETP.NE.AND.EX P0, PT, RZ, UR5, PT, P0 ;  /* 0x00000005ff007c0c */ /* 0x000fda000bf05300 */
[----:B------:R-:W-:Y:S05]  /*0e60*/  @!P0 BRA `(.L_x_11) ;  /* 0x00000000001c8947 */ /* 0x000fea0003800000 */
[----:B01----:R-:W0:Y:S02]  /*0e70*/  LDC.64 R4, c[0x0][0x7a0] ;  /* 0x0001e800ff047b82 */ /* 0x003e240000000a00 */
[----:B0-----:R-:W2:Y:S02]  /*0e80*/  LDG.E.64 R4, desc[UR36][R4.64] ;  /* 0x0000002404047981 */ /* 0x001ea4000c1e1b00 */
[----:B--2---:R-:W-:-:S04]  /*0e90*/  ISETP.NE.U32.AND P0, PT, R4, RZ, PT ;  /* 0x000000ff0400720c */ /* 0x004fc80003f05070 */
[----:B------:R-:W-:-:S13]  /*0ea0*/  ISETP.NE.AND.EX P0, PT, R5, RZ, PT, P0 ;  /* 0x000000ff0500720c */ /* 0x000fda0003f05300 */
[----:B------:R-:W-:Y:S05]  /*0eb0*/  @!P0 BRA `(.L_x_11) ;  /* 0x0000000000088947 */ /* 0x000fea0003800000 */
[----:B------:R0:W5:Y:S01]  /*0ec0*/  LD.E R90, desc[UR36][R4.64] ;  /* 0x00000024045a7980 */ /* 0x000162000c101900 */
[----:B------:R-:W-:Y:S05]  /*0ed0*/  BRA `(.L_x_12) ;  /* 0x0000000000247947 */ /* 0x000fea0003800000 */
.L_x_11:
[----:B------:R-:W-:Y:S02]  /*0ee0*/  ULDC.64 UR4, c[0x0][0x790] ;  /* 0x0001e40000047ab9 */ /* 0x000fe40000000a00 */
[----:B------:R-:W-:-:S04]  /*0ef0*/  ISETP.NE.U32.AND P0, PT, RZ, UR4, PT ;  /* 0x00000004ff007c0c */ /* 0x000fc8000bf05070 */
[----:B------:R-:W-:-:S13]  /*0f00*/  ISETP.NE.AND.EX P0, PT, RZ, UR5, PT, P0 ;  /* 0x00000005ff007c0c */ /* 0x000fda000bf05300 */
[----:B------:R-:W-:Y:S05]  /*0f10*/  @!P0 BRA `(.L_x_13) ;  /* 0x00000000000c8947 */ /* 0x000fea0003800000 */
[----:B------:R-:W2:Y:S02]  /*0f20*/  LDC.64 R90, c[0x0][0x790] ;  /* 0x0001e400ff5a7b82 */ /* 0x000ea40000000a00 */
[----:B--2---:R2:W5:Y:S01]  /*0f30*/  LDG.E R90, desc[UR36][R90.64] ;  /* 0x000000245a5a7981 */ /* 0x004562000c1e1900 */
[----:B------:R-:W-:Y:S05]  /*0f40*/  BRA `(.L_x_12) ;  /* 0x0000000000087947 */ /* 0x000fea0003800000 */
.L_x_13:
[----:B------:R-:W-:Y:S02]  /*0f50*/  ULDC UR4, c[0x0][0x784] ;  /* 0x0001e10000047ab9 */ /* 0x000fe40000000800 */
[----:B------:R-:W-:-:S07]  /*0f60*/  IMAD.U32 R90, RZ, RZ, UR4 ;  /* 0x00000004ff5a7e24 */ /* 0x000fce000f8e00ff */
.L_x_12:
[----:B------:R-:W-:-:S13]  /*0f70*/  LOP3.LUT P0, RZ, R0, 0xff, RZ, 0xc0, !PT ;  /* 0x000000ff00ff7812 */ /* 0x000fda000780c0ff */
[----:B------:R-:W-:Y:S05]  /*0f80*/  @!P0 EXIT ;  /* 0x000000000000894d */ /* 0x000fea0003800000 */
[----:B------:R-:W-:Y:S01]  /*0f90*/  ULDC UR4, c[0x0][0x28c] ;  /* 0x0000a30000047ab9 */ /* 0x000fe20000000800 */
[----:B------:R-:W-:Y:S01]  /*0fa0*/  UMOV UR38, URZ ;  /* 0x0000003f00267c82 */ /* 0x000fe20008000000 */
[----:B------:R-:W-:Y:S01]  /*0fb0*/  UIADD3 UR4, UR4, 0x3f, URZ ;  /* 0x0000003f04047890 */ /* 0x000fe2000fffe03f */
[----:B------:R-:W-:-:S03]  /*0fc0*/  UMOV UR39, URZ ;  /* 0x0000003f00277c82 */ /* 0x000fc60008000000 */
[----:B------:R-:W-:-:S04]  /*0fd0*/  USHF.R.S32.HI UR5, URZ, 0x1f, UR4 ;  /* 0x0000001f3f057899 */ /* 0x000fc80008011404 */
[----:B------:R-:W-:-:S04]  /*0fe0*/  ULEA.HI UR5, UR5, UR4, URZ, 0x6 ;  /* 0x0000000405057291 */ /* 0x000fc8000f8f303f */
[----:B------:R-:W-:-:S12]  /*0ff0*/  USHF.R.S32.HI UR40, URZ, 0x6, UR5 ;  /* 0x000000063f287899 */ /* 0x000fd80008011405 */
.L_x_171:
[----:B---3--:R-:W3:Y:S01]  /*1000*/  S2R R3, SR_CgaCtaId ;  /* 0x0000000000037919 */ /* 0x008ee20000008800 */
[----:B------:R-:W-:-:S04]  /*1010*/  MOV R0, 0x400 ;  /* 0x0000040000007802 */ /* 0x000fc80000000f00 */
[----:B---3--:R-:W-:-:S05]  /*1020*/  LEA R0, R3, R0, 0x18 ;  /* 0x0000000003007211 */ /* 0x008fca00078ec0ff */
[----:B------:R-:W-:-:S05]  /*1030*/  VIADD R0, R0, 0x800 ;  /* 0x0000080000007836 */ /* 0x000fca0000000000 */
[----:B------:R-:W-:-:S13]  /*1040*/  LOP3.LUT P0, RZ, R0, 0x1bf, RZ, 0xc0, !PT ;  /* 0x000001bf00ff7812 */ /* 0x000fda000780c0ff */
[----:B-1--4-:R-:W-:Y:S05]  /*1050*/  @!P0 BRA `(.L_x_14) ;  /* 0x0000000000408947 */ /* 0x012fea0003800000 */
[----:B------:R-:W-:Y:S01]  /*1060*/  MOV R0, 0x0 ;  /* 0x0000000000007802 */ /* 0x000fe20000000f00 */
[----:B------:R-:W-:Y:S01]  /*1070*/  ULDC.64 UR4, c[0x4][0x70] ;  /* 0x01001c0000047ab9 */ /* 0x000fe20000000a00 */
[----:B------:R-:W-:Y:S01]  /*1080*/  ULDC.64 UR6, c[0x4][0x8] ;  /* 0x0100020000067ab9 */ /* 0x000fe20000000a00 */
[----:B01----:R-:W-:Y:S01]  /*1090*/  IMAD.U32 R4, RZ, RZ, UR4 ;  /* 0x00000004ff047e24 */ /* 0x003fe2000f8e00ff */
[----:B------:R0:W1:Y:S01]  /*10a0*/  LDC.64 R14, c[0x4][R0] ;  /* 0x01000000000e7b82 */ /* 0x0000620000000a00 */
[----:B------:R-:W-:Y:S01]  /*10b0*/  IMAD.U32 R5, RZ, RZ, UR5 ;  /* 0x00000005ff057e24 */ /* 0x000fe2000f8e00ff */
[----:B------:R-:W-:Y:S01]  /*10c0*/  ULDC.64 UR4, c[0x4][0x78] ;  /* 0x01001e0000047ab9 */ /* 0x000fe20000000a00 */
[----:B------:R-:W-:Y:S02]  /*10d0*/  IMAD.U32 R10, RZ, RZ, UR6 ;  /* 0x00000006ff0a7e24 */ /* 0x000fe4000f8e00ff */
[----:B------:R-:W-:Y:S02]  /*10e0*/  IMAD.U32 R6, RZ, RZ, UR4 ;  /* 0x00000004ff067e24 */ /* 0x000fe4000f8e00ff */
[----:B------:R-:W-:-:S02]  /*10f0*/  IMAD.U32 R7, RZ, RZ, UR5 ;  /* 0x00000005ff077e24 */ /* 0x000fc4000f8e00ff */
[----:B------:R-:W-:Y:S02]  /*1100*/  IMAD.U32 R11, RZ, RZ, UR7 ;  /* 0x00000007ff0b7e24 */ /* 0x000fe4000f8e00ff */
[----:B------:R-:W-:Y:S02]  /*1110*/  IMAD.MOV.U32 R8, RZ, RZ, 0x70 ;  /* 0x00000070ff087424 */ /* 0x000fe400078e00ff */
[----:B------:R-:W-:Y:S02]  /*1120*/  IMAD.MOV.U32 R12, RZ, RZ, 0x1 ;  /* 0x00000001ff0c7424 */ /* 0x000fe400078e00ff */
[----:B0-----:R-:W-:-:S07]  /*1130*/  IMAD.MOV.U32 R13, RZ, RZ, RZ ;  /* 0x000000ffff0d7224 */ /* 0x001fce00078e00ff */
[----:B------:R-:W-:-:S07]  /*1140*/  LEPC R20, `(.L_x_14) ;  /* 0x000000001014794e */ /* 0x000fce0000000000 */
[----:B-12--5:R-:W-:Y:S05]  /*1150*/  CALL.ABS.NOINC R14 ;  /* 0x000000000e007343 */ /* 0x026fea0003c00000 */
.L_x_14:
[----:B------:R-:W-:Y:S01]  /*1160*/  UMOV UR4, 0xffffffff ;  /* 0xffffffff00047882 */ /* 0x000fe20000000000 */
[----:B------:R-:W-:Y:S02]  /*1170*/  LOP3.LUT R0, R19, 0x1, RZ, 0xfc, !PT ;  /* 0x0000000113007812 */ /* 0x000fe400078efcff */
[----:B------:R-:W-:Y:S02]  /*1180*/  LOP3.LUT R13, R18, 0x80, RZ, 0xc0, !PT ;  /* 0x00000080120d7812 */ /* 0x000fe400078ec0ff */
[----:B------:R-:W-:Y:S02]  /*1190*/  ISETP.NE.AND P0, PT, R0, 0x3, PT ;  /* 0x000000030000780c */ /* 0x000fe40003f05270 */
[----:B------:R-:W-:Y:S01]  /*11a0*/  SHF.R.U32.HI R13, RZ, 0x7, R13 ;  /* 0x00000007ff0d7819 */ /* 0x000fe2000001160d */
[----:B------:R-:W-:Y:S10]  /*11b0*/  BRA.DIV UR4, `(.L_x_15) ;  /* 0x0000009e04c87947 */ /* 0x000ff4000b800000 */
.L_x_207:
[----:B------:R-:W-:Y:S05]  /*11c0*/  @!P0 BRA `(.L_x_16) ;  /* 0x0000000000048947 */ /* 0x000fea0003800000 */
[----:B------:R-:W-:Y:S01]  /*11d0*/  BPT.TRAP 0x1 ;  /* 0x000000040000795c */ /* 0x000fe20000300000 */
.L_x_16:
[----:B------:R-:W3:Y:S01]  /*11e0*/  S2UR UR5, SR_CgaCtaId ;  /* 0x00000000000579c3 */ /* 0x000ee20000008800 */
[----:B------:R-:W-:Y:S01]  /*11f0*/  UMOV UR4, 0x400 ;  /* 0x0000040000047882 */ /* 0x000fe20000000000 */
[----:B------:R-:W-:Y:S02]  /*1200*/  IMAD.U32 R3, RZ, RZ, UR38 ;  /* 0x00000026ff037e24 */ /* 0x000fe4000f8e00ff */
[----:B01----:R-:W-:-:S03]  /*1210*/  IMAD.U32 R5, RZ, RZ, UR39 ;  /* 0x00000027ff057e24 */ /* 0x003fc6000f8e00ff */
[----:B------:R-:W-:Y:S01]  /*1220*/  SHF.L.U32 R3, R3, 0x1f, RZ ;  /* 0x0000001f03037819 */ /* 0x000fe200000006ff */
[----:B---3--:R-:W-:-:S06]  /*1230*/  ULEA UR4, UR5, UR4, 0x18 ;  /* 0x0000000405047291 */ /* 0x008fcc000f8ec03f */
[----:B------:R-:W-:-:S04]  /*1240*/  IMAD.U32 R0, RZ, RZ, UR4 ;  /* 0x00000004ff007e24 */ /* 0x000fc8000f8e00ff */
[----:B------:R-:W-:-:S04]  /*1250*/  IMAD R4, R5, 0x8, R0 ;  /* 0x0000000805047824 */ /* 0x000fc800078e0200 */
[----:B------:R0:W1:Y:S01]  /*1260*/  SYNCS.PHASECHK.TRANS64.TRYWAIT P1, [R4+URZ], R3 ;  /* 0x00000003040075a7 */ /* 0x000062000802017f */
[----:B------:R-:W-:Y:S05]  /*1270*/  @!P0 BRA `(.L_x_17) ;  /* 0x0000000000048947 */ /* 0x000fea0003800000 */
[----:B------:R-:W-:Y:S01]  /*1280*/  BPT.TRAP 0x1 ;  /* 0x000000040000795c */ /* 0x000fe20000300000 */
.L_x_17:
[----:B-1----:R-:W-:Y:S05]  /*1290*/  @P1 BRA `(.L_x_18) ;  /* 0x0000000000081947 */ /* 0x002fea0003800000 */
[----:B------:R-:W1:Y:S02]  /*12a0*/  SYNCS.PHASECHK.TRANS64.TRYWAIT P1, [R4+URZ], R3 ;  /* 0x00000003040075a7 */ /* 0x000e64000802017f */
[----:B-1----:R-:W-:Y:S05]  /*12b0*/  @!P1 BRA `(.L_x_19) ;  /* 0x0000009c00a49947 */ /* 0x002fea0003800000 */
.L_x_18:
[----:B------:R-:W-:Y:S05]  /*12c0*/  @!P0 BRA `(.L_x_20) ;  /* 0x0000000000048947 */ /* 0x000fea0003800000 */
[----:B------:R-:W-:Y:S01]  /*12d0*/  BPT.TRAP 0x1 ;  /* 0x000000040000795c */ /* 0x000fe20000300000 */
.L_x_20:
[C---:B01----:R-:W-:Y:S01]  /*12e0*/  IMAD.SHL.U32 R3, R18.reuse, 0x20, RZ ;  /* 0x0000002012037824 */ /* 0x043fe200078e00ff */
[----:B------:R-:W-:Y:S01]  /*12f0*/  UIADD3 UR4, UR39, 0x1, URZ ;  /* 0x0000000127047890 */ /* 0x000fe2000fffe03f */
[C---:B------:R-:W-:Y:S02]  /*1300*/  IMAD.SHL.U32 R5, R18.reuse, 0x2, RZ ;  /* 0x0000000212057824 */ /* 0x040fe400078e00ff */
[----:B------:R-:W-:Y:S01]  /*1310*/  IMAD.SHL.U32 R7, R18, 0x10, RZ ;  /* 0x0000001012077824 */ /* 0x000fe200078e00ff */
[----:B------:R-:W-:Y:S01]  /*1320*/  LOP3.LUT R4, R3, 0xc00, RZ, 0xc0, !PT ;  /* 0x00000c0003047812 */ /* 0x000fe200078ec0ff */
[----:B------:R-:W-:-:S03]  /*1330*/  UISETP.NE.AND UP0, UPT, UR4, 0x9, UPT ;  /* 0x000000090400788c */ /* 0x000fc6000bf05270 */
[----:B------:R-:W-:Y:S01]  /*1340*/  LOP3.LUT R4, R4, 0x6, R5, 0xf8, !PT ;  /* 0x0000000604047812 */ /* 0x000fe200078ef805 */
[----:B------:R-:W-:Y:S01]  /*1350*/  USEL UR5, URZ, 0x1, UP0 ;  /* 0x000000013f057887 */ /* 0x000fe20008000000 */
[----:B------:R-:W-:Y:S02]  /*1360*/  LOP3.LUT R6, R7, 0x180, RZ, 0xc0, !PT ;  /* 0x0000018007067812 */ /* 0x000fe400078ec0ff */
[----:B------:R-:W-:Y:S02]  /*1370*/  LOP3.LUT R4, R4, 0x40, R7, 0xf8, !PT ;  /* 0x0000004004047812 */ /* 0x000fe400078ef807 */
[----:B------:R-:W-:Y:S01]  /*1380*/  LOP3.LUT R6, R6, 0x30, R5, 0xf8, !PT ;  /* 0x0000003006067812 */ /* 0x000fe200078ef805 */
[----:B------:R-:W-:Y:S01]  /*1390*/  IMAD.U32 R5, RZ, RZ, UR4 ;  /* 0x00000004ff057e24 */ /* 0x000fe2000f8e00ff */
[----:B------:R-:W-:Y:S01]  /*13a0*/  LOP3.LUT R3, R4, 0x1000, R3, 0xf8, !PT ;  /* 0x0000100004037812 */ /* 0x000fe200078ef803 */
[----:B------:R-:W-:Y:S01]  /*13b0*/  IMAD.U32 R4, RZ, RZ, UR39 ;  /* 0x00000027ff047e24 */ /* 0x000fe2000f8e00ff */
[----:B------:R-:W-:-:S02]  /*13c0*/  PLOP3.LUT P1, PT, PT, PT, UP0, 0x80, 0x0 ;  /* 0x000000000000781c */ /* 0x000fc40003f2f008 */
[----:B------:R-:W-:Y:S01]  /*13d0*/  LOP3.LUT R3, R3, R6, RZ, 0xfc, !PT ;  /* 0x0000000603037212 */ /* 0x000fe200078efcff */
[----:B------:R-:W-:Y:S01]  /*13e0*/  IMAD.U32 R6, RZ, RZ, UR5 ;  /* 0x00000005ff067e24 */ /* 0x000fe2000f8e00ff */
[----:B------:R-:W-:Y:S02]  /*13f0*/  SEL R5, R5, RZ, P1 ;  /* 0x000000ff05057207 */ /* 0x000fe40000800000 */
[----:B------:R-:W-:Y:S01]  /*1400*/  R2P PR, R18, 0x18 ;  /* 0x0000001812007804 */ /* 0x000fe20000000000 */
[----:B------:R-:W-:Y:S01]  /*1410*/  IMAD R9, R4, 0x4000, R3 ;  /* 0x0000400004097824 */ /* 0x000fe200078e0203 */
[----:B------:R-:W-:Y:S01]  /*1420*/  LOP3.LUT R6, R6, UR38, RZ, 0x3c, !PT ;  /* 0x0000002606067c12 */ /* 0x000fe2000f8e3cff */
[----:B------:R-:W-:Y:S02]  /*1430*/  IMAD.MOV.U32 R4, RZ, RZ, 0x10 ;  /* 0x00000010ff047424 */ /* 0x000fe400078e00ff */
[----:B------:R-:W-:Y:S01]  /*1440*/  IMAD R7, R5, 0x8, R0 ;  /* 0x0000000805077824 */ /* 0x000fe200078e0200 */
[----:B------:R-:W-:Y:S01]  /*1450*/  SHF.L.U32 R32, R6, 0x1f, RZ ;  /* 0x0000001f06207819 */ /* 0x000fe200000006ff */
[----:B------:R-:W-:Y:S01]  /*1460*/  IMAD.IADD R15, R0, 0x1, R9 ;  /* 0x00000001000f7824 */ /* 0x000fe200078e0209 */
[----:B------:R-:W-:-:S02]  /*1470*/  SEL R4, R4, 0xfffffff0, !P3 ;  /* 0xfffffff004047807 */ /* 0x000fc40005800000 */
[----:B------:R0:W1:Y:S05]  /*1480*/  SYNCS.PHASECHK.TRANS64.TRYWAIT P1, [R7+URZ], R32 ;  /* 0x00000020070075a7 */ /* 0x00006a000802017f */
[----:B------:R-:W-:Y:S05]  /*1490*/  WARPSYNC.ALL ;  /* 0x0000000000007948 */ /* 0x000fea0003800000 */
[----:B------:R-:W-:Y:S01]  /*14a0*/  LDS.U16 R8, [R15+0xa00] ;  /* 0x000a00000f087984 */ /* 0x000fe20000000400 */
[----:B------:R-:W-:-:S03]  /*14b0*/  IMAD.IADD R30, R15, 0x1, R4 ;  /* 0x000000010f1e7824 */ /* 0x000fc600078e0204 */
[----:B------:R-:W3:Y:S04]  /*14c0*/  LDS.U16 R9, [R15+0x800] ;  /* 0x000800000f097984 */ /* 0x000ee80000000400 */
[----:B------:R-:W-:Y:S04]  /*14d0*/  LDS.U16 R14, [R15+0x2a08] ;  /* 0x002a08000f0e7984 */ /* 0x000fe80000000400 */
[----:B------:R-:W4:Y:S04]  /*14e0*/  LDS.U16 R21, [R15+0x2808] ;  /* 0x002808000f157984 */ /* 0x000f280000000400 */
[----:B------:R-:W-:Y:S04]  /*14f0*/  LDS.U16 R10, [R15+0xa08] ;  /* 0x000a08000f0a7984 */ /* 0x000fe80000000400 */
[----:B------:R-:W2:Y:S04]  /*1500*/  LDS.U16 R11, [R15+0x808] ;  /* 0x000808000f0b7984 */ /* 0x000ea80000000400 */
[----:B------:R-:W-:Y:S04]  /*1510*/  LDS.U16 R24, [R30+0xa08] ;  /* 0x000a08001e187984 */ /* 0x000fe80000000400 */
[----:B------:R-:W0:Y:S04]  /*1520*/  LDS.U16 R27, [R30+0x808] ;  /* 0x000808001e1b7984 */ /* 0x000e280000000400 */
[----:B------:R-:W-:Y:S04]  /*1530*/  LDS.U16 R12, [R15+0x2a00] ;  /* 0x002a00000f0c7984 */ /* 0x000fe80000000400 */
[----:B------:R-:W1:Y:S04]  /*1540*/  LDS.U16 R13, [R15+0x2800] ;  /* 0x002800000f0d7984 */ /* 0x000e680000000400 */
[----:B------:R-:W-:Y:S04]  /*1550*/  LDS.U16 R20, [R30+0xa00] ;  /* 0x000a00001e147984 */ /* 0x000fe80000000400 */
[----:B------:R-:W1:Y:S01]  /*1560*/  LDS.U16 R25, [R30+0x800] ;  /* 0x000800001e197984 */ /* 0x000e620000000400 */
[----:B---3--:R-:W-:-:S03]  /*1570*/  PRMT R8, R9, 0x5410, R8 ;  /* 0x0000541009087816 */ /* 0x008fc60000000008 */
[----:B------:R-:W-:Y:S04]  /*1580*/  LDS.U16 R26, [R30+0x2a00] ;  /* 0x002a00001e1a7984 */ /* 0x000fe80000000400 */
[----:B------:R-:W3:Y:S01]  /*1590*/  LDS.U16 R29, [R30+0x2800] ;  /* 0x002800001e1d7984 */ /* 0x000ee20000000400 */
[----:B----4-:R-:W-:Y:S02]  /*15a0*/  PRMT R14, R21, 0x5410, R14 ;  /* 0x00005410150e7816 */ /* 0x010fe4000000000e */
[-C--:B------:R-:W-:Y:S01]  /*15b0*/  F2FP.F16.E4M3.UNPACK_B R21, R8.reuse ;  /* 0x00000008ff15723e */ /* 0x080fe200020006ff */
[----:B------:R-:W-:Y:S01]  /*15c0*/  LDS.U16 R28, [R30+0x2a08] ;  /* 0x002a08001e1c7984 */ /* 0x000fe20000000400 */
[----:B------:R-:W-:-:S03]  /*15d0*/  F2FP.F16.E4M3.UNPACK_B R8, R8.H1 ;  /* 0x00000008ff08723e */ /* 0x000fc600030006ff */
[----:B------:R-:W4:Y:S01]  /*15e0*/  LDS.U16 R31, [R30+0x2808] ;  /* 0x002808001e1f7984 */ /* 0x000f220000000400 */
[----:B--2---:R-:W-:Y:S01]  /*15f0*/  PRMT R10, R11, 0x5410, R10 ;  /* 0x000054100b0a7816 */ /* 0x004fe2000000000a */
[--C-:B------:R-:W-:Y:S02]  /*1600*/  HADD2.F32 R93, -RZ, R8.reuse.H0_H0 ;  /* 0x20000008ff5d7230 */ /* 0x100fe40000004100 */
[--C-:B------:R-:W-:Y:S02]  /*1610*/  HADD2.F32 R92, -RZ, R21.reuse.H0_H0 ;  /* 0x20000015ff5c7230 */ /* 0x100fe40000004100 */
[----:B------:R-:W-:Y:S01]  /*1620*/  HADD2.F32 R21, -RZ, R21.H1_H1 ;  /* 0x30000015ff157230 */ /* 0x000fe20000004100 */
[----:B0-----:R-:W-:Y:S01]  /*1630*/  PRMT R11, R27, 0x5410, R24 ;  /* 0x000054101b0b7816 */ /* 0x001fe20000000018 */
[----:B------:R-:W-:Y:S02]  /*1640*/  HADD2.F32 R24, -RZ, R8.H1_H1 ;  /* 0x30000008ff187230 */ /* 0x000fe40000004100 */
[----:B------:R-:W0:Y:S01]  /*1650*/  LDC R8, c[0x0][0x28c] ;  /* 0x0000a300ff087b82 */ /* 0x000e220000000800 */
[----:B------:R-:W-:-:S02]  /*1660*/  F2FP.BF16.F32.PACK_AB R92, R21, R92 ;  /* 0x0000005c155c723e */ /* 0x000fc400000010ff */
[----:B------:R-:W-:Y:S02]  /*1670*/  F2FP.BF16.F32.PACK_AB R93, R24, R93 ;  /* 0x0000005d185d723e */ /* 0x000fe400000010ff */
[----:B-1----:R-:W-:Y:S02]  /*1680*/  PRMT R12, R13, 0x5410, R12 ;  /* 0x000054100d0c7816 */ /* 0x002fe4000000000c */
[----:B------:R-:W-:Y:S02]  /*1690*/  PRMT R9, R25, 0x5410, R20 ;  /* 0x0000541019097816 */ /* 0x000fe40000000014 */
[-C--:B------:R-:W-:Y:S02]  /*16a0*/  F2FP.F16.E4M3.UNPACK_B R25, R10.reuse ;  /* 0x0000000aff19723e */ /* 0x080fe400020006ff */
[----:B------:R-:W-:-:S03]  /*16b0*/  F2FP.F16.E4M3.UNPACK_B R10, R10.H1 ;  /* 0x0000000aff0a723e */ /* 0x000fc600030006ff */
[--C-:B------:R-:W-:Y:S01]  /*16c0*/  HADD2.F32 R94, -RZ, R25.reuse.H0_H0 ;  /* 0x20000019ff5e7230 */ /* 0x100fe20000004100 */
[----:B---3--:R-:W-:Y:S01]  /*16d0*/  PRMT R20, R29, 0x5410, R26 ;  /* 0x000054101d147816 */ /* 0x008fe2000000001a */
[--C-:B------:R-:W-:Y:S01]  /*16e0*/  HADD2.F32 R95, -RZ, R10.reuse.H0_H0 ;  /* 0x2000000aff5f7230 */ /* 0x100fe20000004100 */
[-C--:B------:R-:W-:Y:S01]  /*16f0*/  F2FP.F16.E4M3.UNPACK_B R26, R12.reuse ;  /* 0x0000000cff1a723e */ /* 0x080fe200020006ff */
[----:B------:R-:W-:Y:S01]  /*1700*/  HADD2.F32 R25, -RZ, R25.H1_H1 ;  /* 0x30000019ff197230 */ /* 0x000fe20000004100 */
[----:B------:R-:W-:Y:S01]  /*1710*/  F2FP.F16.E4M3.UNPACK_B R12, R12.H1 ;  /* 0x0000000cff0c723e */ /* 0x000fe200030006ff */
[----:B------:R-:W-:Y:S01]  /*1720*/  HADD2.F32 R10, -RZ, R10.H1_H1 ;  /* 0x3000000aff0a7230 */ /* 0x000fe20000004100 */
[----:B0-----:R-:W-:Y:S01]  /*1730*/  ISETP.GE.AND P2, PT, R8, 0x41, PT ;  /* 0x000000410800780c */ /* 0x001fe20003f46270 */
[----:B------:R-:W-:Y:S01]  /*1740*/  HADD2.F32 R96, -RZ, R26.H0_H0 ;  /* 0x2000001aff607230 */ /* 0x000fe20000004100 */
[----:B----4-:R-:W-:Y:S01]  /*1750*/  PRMT R13, R31, 0x5410, R28 ;  /* 0x000054101f0d7816 */ /* 0x010fe2000000001c */
[--C-:B------:R-:W-:Y:S01]  /*1760*/  HADD2.F32 R97, -RZ, R12.reuse.H0_H0 ;  /* 0x2000000cff617230 */ /* 0x100fe20000004100 */
[-C--:B------:R-:W-:Y:S01]  /*1770*/  F2FP.F16.E4M3.UNPACK_B R28, R14.reuse ;  /* 0x0000000eff1c723e */ /* 0x080fe200020006ff */
[----:B------:R-:W-:Y:S01]  /*1780*/  HADD2.F32 R12, -RZ, R12.H1_H1 ;  /* 0x3000000cff0c7230 */ /* 0x000fe20000004100 */
[----:B------:R-:W-:Y:S01]  /*1790*/  F2FP.F16.E4M3.UNPACK_B R14, R14.H1 ;  /* 0x0000000eff0e723e */ /* 0x000fe200030006ff */
[----:B------:R-:W-:Y:S01]  /*17a0*/  HADD2.F32 R27, -RZ, R26.H1_H1 ;  /* 0x3000001aff1b7230 */ /* 0x000fe20000004100 */
[----:B------:R-:W-:Y:S01]  /*17b0*/  F2FP.BF16.F32.PACK_AB R94, R25, R94 ;  /* 0x0000005e195e723e */ /* 0x000fe200000010ff */
[----:B------:R-:W-:Y:S01]  /*17c0*/  HADD2.F32 R98, -RZ, R28.H0_H0 ;  /* 0x2000001cff627230 */ /* 0x000fe20000004100 */
[----:B------:R-:W-:Y:S01]  /*17d0*/  F2FP.BF16.F32.PACK_AB R97, R12, R97 ;  /* 0x000000610c61723e */ /* 0x000fe200000010ff */
[----:B------:R-:W-:Y:S01]  /*17e0*/  HADD2.F32 R99, -RZ, R14.H0_H0 ;  /* 0x2000000eff637230 */ /* 0x000fe20000004100 */
[----:B------:R-:W-:Y:S01]  /*17f0*/  F2FP.BF16.F32.PACK_AB R95, R10, R95 ;  /* 0x0000005f0a5f723e */ /* 0x000fe200000010ff */
[----:B------:R-:W-:Y:S01]  /*1800*/  HADD2.F32 R29, -RZ, R28.H1_H1 ;  /* 0x3000001cff1d7230 */ /* 0x000fe20000004100 */
[----:B------:R-:W-:Y:S01]  /*1810*/  F2FP.BF16.F32.PACK_AB R96, R27, R96 ;  /* 0x000000601b60723e */ /* 0x000fe200000010ff */
[----:B------:R-:W-:-:S02]  /*1820*/  HADD2.F32 R14, -RZ, R14.H1_H1 ;  /* 0x3000000eff0e7230 */ /* 0x000fc40000004100 */
[----:B------:R-:W-:Y:S01]  /*1830*/  IMAD.MOV.U32 R12, RZ, RZ, R20 ;  /* 0x000000ffff0c7224 */ /* 0x000fe200078e0014 */
[----:B------:R-:W-:Y:S02]  /*1840*/  F2FP.BF16.F32.PACK_AB R98, R29, R98 ;  /* 0x000000621d62723e */ /* 0x000fe400000010ff */
[----:B------:R-:W-:Y:S02]  /*1850*/  F2FP.BF16.F32.PACK_AB R99, R14, R99 ;  /* 0x000000630e63723e */ /* 0x000fe400000010ff */
[----:B------:R-:W-:Y:S01]  /*1860*/  R2UR UR4, R0 ;  /* 0x00000000000472ca */ /* 0x000fe200000e0000 */
[----:B------:R-:W-:Y:S01]  /*1870*/  WARPGROUP.ARRIVE ;  /* 0x00000000000079c5 */ /* 0x000fe20000000000 */
[----:B------:R-:W-:Y:S01]  /*1880*/  UMOV UR7, 0x40000040 ;  /* 0x4000004000077882 */ /* 0x000fe20000000000 */
[-C--:B------:R-:W-:Y:S01]  /*1890*/  F2FP.F16.E4M3.UNPACK_B R10, R9.reuse ;  /* 0x00000009ff0a723e */ /* 0x080fe200020006ff */
[----:B------:R-:W-:Y:S01]  /*18a0*/  UMOV UR11, UR7 ;  /* 0x00000007000b7c82 */ /* 0x000fe20008000000 */
[----:B------:R-:W-:Y:S01]  /*18b0*/  F2FP.F16.E4M3.UNPACK_B R14, R9.H1 ;  /* 0x00000009ff0e723e */ /* 0x000fe200030006ff */
[----:B------:R-:W-:Y:S01]  /*18c0*/  IMAD.MOV.U32 R105, RZ, RZ, 0x20 ;  /* 0x00000020ff697424 */ /* 0x000fe200078e00ff */
[----:B------:R-:W-:Y:S01]  /*18d0*/  F2FP.F16.E4M3.UNPACK_B R91, R11.H1 ;  /* 0x0000000bff5b723e */ /* 0x000fe200030006ff */
[--C-:B------:R-:W-:Y:S01]  /*18e0*/  HADD2.F32 R100, -RZ, R10.reuse.H0_H0 ;  /* 0x2000000aff647230 */ /* 0x100fe20000004100 */
[----:B------:R-:W-:Y:S01]  /*18f0*/  F2FP.F16.E4M3.UNPACK_B R107, R13.H1 ;  /* 0x0000000dff6b723e */ /* 0x000fe200030006ff */
[----:B------:R-:W-:Y:S01]  /*1900*/  HADD2.F32 R21, -RZ, R10.H1_H1 ;  /* 0x3000000aff157230 */ /* 0x000fe20000004100 */
[----:B------:R-:W-:Y:S01]  /*1910*/  F2FP.F16.E4M3.UNPACK_B R10, R11 ;  /* 0x0000000bff0a723e */ /* 0x000fe200020006ff */
[----:B------:R-:W-:Y:S01]  /*1920*/  HADD2.F32 R101, -RZ, R14.H0_H0 ;  /* 0x2000000eff657230 */ /* 0x000fe20000004100 */
[----:B------:R-:W-:Y:S01]  /*1930*/  UIADD3 UR4, UR4, 0x24800, URZ ;  /* 0x0002480004047890 */ /* 0x000fe2000fffe03f */
[--C-:B------:R-:W-:Y:S01]  /*1940*/  HADD2.F32 R104, -RZ, R91.reuse.H0_H0 ;  /* 0x2000005bff687230 */ /* 0x100fe20000004100 */
[----:B------:R-:W-:Y:S01]  /*1950*/  F2FP.BF16.F32.PACK_AB R100, R21, R100 ;  /* 0x000000641564723e */ /* 0x000fe200000010ff */
[--C-:B------:R-:W-:Y:S01]  /*1960*/  HADD2.F32 R102, -RZ, R10.reuse.H0_H0 ;  /* 0x2000000aff667230 */ /* 0x100fe20000004100 */
[----:B------:R-:W-:Y:S01]  /*1970*/  USHF.R.U32.HI UR4, URZ, 0x4, UR4 ;  /* 0x000000043f047899 */ /* 0x000fe20008011604 */
[----:B------:R-:W-:Y:S01]  /*1980*/  HADD2.F32 R103, -RZ, R10.H1_H1 ;  /* 0x3000000aff677230 */ /* 0x000fe20000004100 */
[----:B------:R-:W-:Y:S01]  /*1990*/  SEL R10, R105, 0xffffffe0, !P4 ;  /* 0xffffffe0690a7807 */ /* 0x000fe20006000000 */
[----:B------:R-:W-:Y:S01]  /*19a0*/  HADD2.F32 R14, -RZ, R14.H1_H1 ;  /* 0x3000000eff0e7230 */ /* 0x000fe20000004100 */
[----:B------:R-:W-:Y:S01]  /*19b0*/  ULOP3.LUT UR4, UR4, 0x3fff, URZ, 0xc0, !UPT ;  /* 0x00003fff04047892 */ /* 0x000fe2000f8ec03f */
[----:B------:R-:W-:Y:S01]  /*19c0*/  HADD2.F32 R91, -RZ, R91.H1_H1 ;  /* 0x3000005bff5b7230 */ /* 0x000fe20000004100 */
[----:B------:R-:W-:Y:S01]  /*19d0*/  F2FP.BF16.F32.PACK_AB R102, R103, R102 ;  /* 0x000000666766723e */ /* 0x000fe200000010ff */
[--C-:B------:R-:W-:Y:S01]  /*19e0*/  HADD2.F32 R108, -RZ, R107.reuse.H0_H0 ;  /* 0x2000006bff6c7230 */ /* 0x100fe20000004100 */
[----:B------:R-:W-:Y:S01]  /*19f0*/  ULOP3.LUT UR4, UR4, 0x10000, URZ, 0xfc, !UPT ;  /* 0x0001000004047892 */ /* 0x000fe2000f8efc3f */
[----:B------:R-:W-:Y:S01]  /*1a00*/  F2FP.BF16.F32.PACK_AB R101, R14, R101 ;  /* 0x000000650e65723e */ /* 0x000fe200000010ff */
[----:B------:R-:W-:Y:S01]  /*1a10*/  HADD2.F32 R107, -RZ, R107.H1_H1 ;  /* 0x3000006bff6b7230 */ /* 0x000fe20000004100 */
[----:B------:R-:W-:Y:S01]  /*1a20*/  F2FP.BF16.F32.PACK_AB R103, R91, R104 ;  /* 0x000000685b67723e */ /* 0x000fe200000010ff */
[----:B------:R-:W-:Y:S01]  /*1a30*/  ULEA UR6, UR39, UR4, 0x9 ;  /* 0x0000000427067291 */ /* 0x000fe2000f8e483f */
[----:B------:R-:W-:Y:S01]  /*1a40*/  F2FP.F16.E4M3.UNPACK_B R105, R13 ;  /* 0x0000000dff69723e */ /* 0x000fe200020006ff */
[----:B------:R-:W-:-:S02]  /*1a50*/  IMAD.IADD R109, R15, 0x1, R10 ;  /* 0x000000010f6d7824 */ /* 0x000fc400078e020a */
[----:B------:R-:W-:Y:S02]  /*1a60*/  UIADD3 UR8, UR6, 0x2, URZ ;  /* 0x0000000206087890 */ /* 0x000fe4000fffe03f */
[----:B------:R-:W-:Y:S01]  /*1a70*/  IMAD.IADD R111, R4, 0x1, R109 ;  /* 0x00000001046f7824 */ /* 0x000fe200078e026d */
[----:B------:R-:W-:Y:S02]  /*1a80*/  UMOV UR10, UR6 ;  /* 0x00000006000a7c82 */ /* 0x000fe40008000000 */
[----:B------:R-:W-:Y:S01]  /*1a90*/  HGMMA.64x64x16.F32.BF16 R56, R92, gdesc[UR4], RZ, !UPT, gsb0 ;  /* 0x00e000045c387df0 */ /* 0x000fe2000c0018ff */
[----:B------:R-:W-:Y:S02]  /*1aa0*/  UMOV UR7, 0x40000040 ;  /* 0x4000004000077882 */ /* 0x000fe40000000000 */
[----:B------:R-:W-:Y:S02]  /*1ab0*/  WARPGROUP.DEPBAR.LE gsb0, 0x0 ;  /* 0x00008000000079c5 */ /* 0x000fe40000010000 */
[----:B------:R-:W-:-:S06]  /*1ac0*/  WARPGROUP.ARRIVE ;  /* 0x00000000000079c5 */ /* 0x000fcc0000000000 */
[----:B------:R-:W-:Y:S01]  /*1ad0*/  HGMMA.64x64x16.F32.BF16 R24, R96, gdesc[UR8], RZ, !UPT, gsb0 ;  /* 0x00e0000860187df0 */ /* 0x000fe2000c0018ff */
[----:B------:R-:W-:Y:S01]  /*1ae0*/  UMOV UR10, UR8 ;  /* 0x00000008000a7c82 */ /* 0x000fe20008000000 */
[----:B------:R-:W-:Y:S01]  /*1af0*/  UMOV UR11, 0x40000040 ;  /* 0x40000040000b7882 */ /* 0x000fe20000000000 */
[----:B------:R-:W-:Y:S02]  /*1b00*/  UIADD3 UR8, UR6, 0x4, URZ ;  /* 0x0000000406087890 */ /* 0x000fe4000fffe03f */
[----:B------:R-:W-:Y:S01]  /*1b10*/  UIADD3 UR6, UR6, 0x6, URZ ;  /* 0x0000000606067890 */ /* 0x000fe2000fffe03f */
[----:B------:R-:W-:Y:S02]  /*1b20*/  WARPGROUP.DEPBAR.LE gsb0, 0x0 ;  /* 0x00008000000079c5 */ /* 0x000fe40000010000 */
[----:B------:R-:W-:-:S06]  /*1b30*/  WARPGROUP.ARRIVE ;  /* 0x00000000000079c5 */ /* 0x000fcc0000000000 */
[----:B------:R-:W-:Y:S03]  /*1b40*/  HGMMA.64x64x16.F32.BF16 R56, R100, gdesc[UR8], R56, gsb0 ;  /* 0x00e0000864387df0 */ /* 0x000fe60008001838 */
[----:B------:R-:W-:Y:S02]  /*1b50*/  WARPGROUP.DEPBAR.LE gsb0, 0x0 ;  /* 0x00008000000079c5 */ /* 0x000fe40000010000 */
[-C--:B------:R-:W-:Y:S01]  /*1b60*/  F2FP.F16.E4M3.UNPACK_B R100, R20.reuse ;  /* 0x00000014ff64723e */ /* 0x080fe200020006ff */
[----:B------:R-:W-:Y:S01]  /*1b70*/  LDS.U16 R14, [R109+0xa00] ;  /* 0x000a00006d0e7984 */ /* 0x000fe20000000400 */
[----:B------:R-:W-:-:S03]  /*1b80*/  F2FP.F16.E4M3.UNPACK_B R20, R20.H1 ;  /* 0x00000014ff14723e */ /* 0x000fc600030006ff */
[--C-:B------:R-:W-:Y:S01]  /*1b90*/  HADD2.F32 R101, -RZ, R100.reuse.H0_H0 ;  /* 0x20000064ff657230 */ /* 0x100fe20000004100 */
[----:B------:R-:W0:Y:S01]  /*1ba0*/  LDS.U16 R15, [R109+0x800] ;  /* 0x000800006d0f7984 */ /* 0x000e220000000400 */
[----:B------:R-:W-:Y:S02]  /*1bb0*/  HADD2.F32 R100, -RZ, R100.H1_H1 ;  /* 0x30000064ff647230 */ /* 0x000fe40000004100 */
[--C-:B------:R-:W-:Y:S01]  /*1bc0*/  HADD2.F32 R102, -RZ, R20.reuse.H0_H0 ;  /* 0x20000014ff667230 */ /* 0x100fe20000004100 */
[----:B------:R-:W-:Y:S01]  /*1bd0*/  LDS.U16 R21, [R109+0xa08] ;  /* 0x000a08006d157984 */ /* 0x000fe20000000400 */
[----:B------:R-:W-:Y:S01]  /*1be0*/  HADD2.F32 R103, -RZ, R20.H1_H1 ;  /* 0x30000014ff677230 */ /* 0x000fe20000004100 */
[----:B------:R-:W-:Y:S01]  /*1bf0*/  F2FP.BF16.F32.PACK_AB R100, R100, R101 ;  /* 0x000000656464723e */ /* 0x000fe200000010ff */
[--C-:B------:R-:W-:Y:S01]  /*1c00*/  HADD2.F32 R20, -RZ, R105.reuse.H0_H0 ;  /* 0x20000069ff147230 */ /* 0x100fe20000004100 */
[----:B------:R-:W1:Y:S01]  /*1c10*/  LDS.U16 R104, [R109+0x808] ;  /* 0x000808006d687984 */ /* 0x000e620000000400 */
[----:B------:R-:W-:Y:S01]  /*1c20*/  HADD2.F32 R105, -RZ, R105.H1_H1 ;  /* 0x30000069ff697230 */ /* 0x000fe20000004100 */
[----:B------:R-:W-:-:S02]  /*1c30*/  F2FP.BF16.F32.PACK_AB R101, R103, R102 ;  /* 0x000000666765723e */ /* 0x000fc400000010ff */
[----:B------:R-:W-:Y:S01]  /*1c40*/  F2FP.BF16.F32.PACK_AB R103, R107, R108 ;  /* 0x0000006c6b67723e */ /* 0x000fe200000010ff */
[----:B------:R-:W-:Y:S01]  /*1c50*/  LDS.U16 R91, [R109+0x2a00] ;  /* 0x002a00006d5b7984 */ /* 0x000fe20000000400 */
[----:B------:R-:W-:-:S03]  /*1c60*/  F2FP.BF16.F32.PACK_AB R102, R105, R20 ;  /* 0x000000146966723e */ /* 0x000fc600000010ff */
[----:B------:R-:W2:Y:S01]  /*1c70*/  LDS.U16 R106, [R109+0x2800] ;  /* 0x002800006d6a7984 */ /* 0x000ea20000000400 */
[----:B------:R-:W-:-:S06]  /*1c80*/  WARPGROUP.ARRIVE ;  /* 0x00000000000079c5 */ /* 0x000fcc0000000000 */
[----:B------:R-:W-:Y:S01]  /*1c90*/  HGMMA.64x64x16.F32.BF16 R24, R100, gdesc[UR8], R24, gsb0 ;  /* 0x00e0000864187df0 */ /* 0x000fe20008001818 */
[----:B------:R-:W-:Y:S01]  /*1ca0*/  UMOV UR10, UR8 ;  /* 0x00000008000a7c82 */ /* 0x000fe20008000000 */
[----:B------:R-:W-:Y:S01]  /*1cb0*/  UMOV UR11, 0x40000040 ;  /* 0x40000040000b7882 */ /* 0x000fe20000000000 */
[----:B0-----:R-:W-:-:S04]  /*1cc0*/  PRMT R14, R15, 0x5410, R14 ;  /* 0x000054100f0e7816 */ /* 0x001fc8000000000e */
[-C--:B------:R-:W-:Y:S02]  /*1cd0*/  F2FP.F16.E4M3.UNPACK_B R15, R14.reuse ;  /* 0x0000000eff0f723e */ /* 0x080fe400020006ff */
[----:B------:R-:W-:Y:S02]  /*1ce0*/  F2FP.F16.E4M3.UNPACK_B R14, R14.H1 ;  /* 0x0000000eff0e723e */ /* 0x000fe400030006ff */
[----:B-1----:R-:W-:Y:S02]  /*1cf0*/  PRMT R21, R104, 0x5410, R21 ;  /* 0x0000541068157816 */ /* 0x002fe40000000015 */
[----:B--2---:R-:W-:Y:S01]  /*1d00*/  PRMT R91, R106, 0x5410, R91 ;  /* 0x000054106a5b7816 */ /* 0x004fe2000000005b */
[----:B------:R-:W-:Y:S02]  /*1d10*/  WARPGROUP.DEPBAR.LE gsb0, 0x0 ;  /* 0x00008000000079c5 */ /* 0x000fe40000010000 */
[-C--:B------:R-:W-:Y:S01]  /*1d20*/  F2FP.F16.E4M3.UNPACK_B R102, R21.reuse ;  /* 0x00000015ff66723e */ /* 0x080fe200020006ff */
[----:B------:R-:W-:Y:S01]  /*1d30*/  HADD2.F32 R100, -RZ, R15.H0_H0 ;  /* 0x2000000fff647230 */ /* 0x000fe20000004100 */
[----:B------:R-:W-:Y:S01]  /*1d40*/  F2FP.F16.E4M3.UNPACK_B R21, R21.H1 ;  /* 0x00000015ff15723e */ /* 0x000fe200030006ff */
[----:B------:R-:W-:Y:S01]  /*1d50*/  HADD2.F32 R101, -RZ, R14.H0_H0 ;  /* 0x2000000eff657230 */ /* 0x000fe20000004100 */
[----:B------:R-:W-:Y:S01]  /*1d60*/  LDS.U16 R20, [R109+0x2a08] ;  /* 0x002a08006d147984 */ /* 0x000fe20000000400 */
[----:B------:R-:W-:-:S02]  /*1d70*/  HADD2.F32 R103, -RZ, R102.H0_H0 ;  /* 0x20000066ff677230 */ /* 0x000fc40000004100 */
[----:B------:R-:W-:Y:S01]  /*1d80*/  HADD2.F32 R102, -RZ, R102.H1_H1 ;  /* 0x30000066ff667230 */ /* 0x000fe20000004100 */
[----:B------:R-:W0:Y:S01]  /*1d90*/  LDS.U16 R105, [R109+0x2808] ;  /* 0x002808006d697984 */ /* 0x000e220000000400 */
[----:B------:R-:W-:Y:S02]  /*1da0*/  HADD2.F32 R104, -RZ, R21.H0_H0 ;  /* 0x20000015ff687230 */ /* 0x000fe40000004100 */
[----:B------:R-:W-:Y:S01]  /*1db0*/  HADD2.F32 R15, -RZ, R15.H1_H1 ;  /* 0x3000000fff0f7230 */ /* 0x000fe20000004100 */
[----:B------:R-:W-:Y:S01]  /*1dc0*/  F2FP.BF16.F32.PACK_AB R102, R102, R103 ;  /* 0x000000676666723e */ /* 0x000fe200000010ff */
[----:B------:R-:W-:Y:S02]  /*1dd0*/  HADD2.F32 R14, -RZ, R14.H1_H1 ;  /* 0x3000000eff0e7230 */ /* 0x000fe40000004100 */
[----:B------:R-:W-:Y:S01]  /*1de0*/  HADD2.F32 R21, -RZ, R21.H1_H1 ;  /* 0x30000015ff157230 */ /* 0x000fe20000004100 */
[----:B------:R-:W-:Y:S02]  /*1df0*/  F2FP.BF16.F32.PACK_AB R100, R15, R100 ;  /* 0x000000640f64723e */ /* 0x000fe400000010ff */
[----:B------:R-:W-:-:S02]  /*1e00*/  F2FP.BF16.F32.PACK_AB R101, R14, R101 ;  /* 0x000000650e65723e */ /* 0x000fc400000010ff */
[----:B------:R-:W-:Y:S02]  /*1e10*/  F2FP.BF16.F32.PACK_AB R103, R21, R104 ;  /* 0x000000681567723e */ /* 0x000fe400000010ff */
[-C--:B------:R-:W-:Y:S02]  /*1e20*/  F2FP.F16.E4M3.UNPACK_B R14, R91.reuse ;  /* 0x0000005bff0e723e */ /* 0x080fe400020006ff */
[----:B------:R-:W-:Y:S01]  /*1e30*/  WARPGROUP.ARRIVE ;  /* 0x00000000000079c5 */ /* 0x000fe20000000000 */
[----:B------:R-:W-:-:S05]  /*1e40*/  F2FP.F16.E4M3.UNPACK_B R91, R91.H1 ;  /* 0x0000005bff5b723e */ /* 0x000fca00030006ff */
[----:B------:R-:W-:Y:S01]  /*1e50*/  HGMMA.64x64x16.F32.BF16 R56, R100, gdesc[UR8], R56, gsb0 ;  /* 0x00e0000864387df0 */ /* 0x000fe20008001838 */
[----:B0-----:R-:W-:-:S04]  /*1e60*/  PRMT R20, R105, 0x5410, R20 ;  /* 0x0000541069147816 */ /* 0x001fc80000000014 */
[-C--:B------:R-:W-:Y:S02]  /*1e70*/  F2FP.F16.E4M3.UNPACK_B R107, R20.reuse ;  /* 0x00000014ff6b723e */ /* 0x080fe400020006ff */
[----:B------:R-:W-:-:S03]  /*1e80*/  F2FP.F16.E4M3.UNPACK_B R108, R20.H1 ;  /* 0x00000014ff6c723e */ /* 0x000fc600030006ff */
[--C-:B------:R-:W-:Y:S02]  /*1e90*/  HADD2.F32 R109, -RZ, R107.reuse.H0_H0 ;  /* 0x2000006bff6d7230 */ /* 0x100fe40000004100 */
[----:B------:R-:W-:Y:S02]  /*1ea0*/  HADD2.F32 R110, -RZ, R107.H1_H1 ;  /* 0x3000006bff6e7230 */ /* 0x000fe40000004100 */
[--C-:B------:R-:W-:Y:S02]  /*1eb0*/  HADD2.F32 R107, -RZ, R108.reuse.H0_H0 ;  /* 0x2000006cff6b7230 */ /* 0x100fe40000004100 */
[----:B------:R-:W-:Y:S01]  /*1ec0*/  HADD2.F32 R108, -RZ, R108.H1_H1 ;  /* 0x3000006cff6c7230 */ /* 0x000fe20000004100 */
[----:B------:R-:W-:Y:S02]  /*1ed0*/  WARPGROUP.DEPBAR.LE gsb0, 0x0 ;  /* 0x00008000000079c5 */ /* 0x000fe40000010000 */
[--C-:B------:R-:W-:Y:S01]  /*1ee0*/  HADD2.F32 R100, -RZ, R14.reuse.H0_H0 ;  /* 0x2000000eff647230 */ /* 0x100fe20000004100 */
[----:B------:R-:W-:Y:S01]  /*1ef0*/  LDS.U16 R15, [R111+0x800] ;  /* 0x000800006f0f7984 */ /* 0x000fe20000000400 */
[----:B------:R-:W-:-:S02]  /*1f00*/  HADD2.F32 R101, -RZ, R14.H1_H1 ;  /* 0x3000000eff657230 */ /* 0x000fc40000004100 */
[--C-:B------:R-:W-:Y:S01]  /*1f10*/  HADD2.F32 R102, -RZ, R91.reuse.H0_H0 ;  /* 0x2000005bff667230 */ /* 0x100fe20000004100 */
[----:B------:R-:W0:Y:S01]  /*1f20*/  LDS.U16 R14, [R111+0xa00] ;  /* 0x000a00006f0e7984 */ /* 0x000e220000000400 */
[----:B------:R-:W-:Y:S01]  /*1f30*/  HADD2.F32 R103, -RZ, R91.H1_H1 ;  /* 0x3000005bff677230 */ /* 0x000fe20000004100 */
[----:B------:R-:W-:Y:S02]  /*1f40*/  F2FP.BF16.F32.PACK_AB R100, R101, R100 ;  /* 0x000000646564723e */ /* 0x000fe400000010ff */
[----:B------:R-:W-:Y:S02]  /*1f50*/  LDS.U16 R21, [R111+0xa08] ;  /* 0x000a08006f157984 */ /* 0x000fe40000000400 */
[----:B------:R-:W-:Y:S02]  /*1f60*/  F2FP.BF16.F32.PACK_AB R101, R103, R102 ;  /* 0x000000666765723e */ /* 0x000fe400000010ff */
[----:B------:R-:W-:Y:S01]  /*1f70*/  F2FP.BF16.F32.PACK_AB R102, R110, R109 ;  /* 0x0000006d6e66723e */ /* 0x000fe200000010ff */
[----:B------:R-:W1:Y:S01]  /*1f80*/  LDS.U16 R104, [R111+0x808] ;  /* 0x000808006f687984 */ /* 0x000e620000000400 */
[----:B------:R-:W-:-:S03]  /*1f90*/  F2FP.BF16.F32.PACK_AB R103, R108, R107 ;  /* 0x0000006b6c67723e */ /* 0x000fc600000010ff */
[----:B------:R-:W-:Y:S04]  /*1fa0*/  LDS.U16 R91, [R111+0x2a00] ;  /* 0x002a00006f5b7984 */ /* 0x000fe80000000400 */
[----:B------:R-:W2:Y:S04]  /*1fb0*/  LDS.U16 R106, [R111+0x2800] ;  /* 0x002800006f6a7984 */ /* 0x000ea80000000400 */
[----:B------:R-:W-:Y:S04]  /*1fc0*/  LDS.U16 R20, [R111+0x2a08] ;  /* 0x002a08006f147984 */ /* 0x000fe80000000400 */
[----:B------:R-:W3:Y:S01]  /*1fd0*/  LDS.U16 R105, [R111+0x2808] ;  /* 0x002808006f697984 */ /* 0x000ee20000000400 */
[----:B------:R-:W-:-:S06]  /*1fe0*/  WARPGROUP.ARRIVE ;  /* 0x00000000000079c5 */ /* 0x000fcc0000000000 */
[----:B------:R-:W-:Y:S01]  /*1ff0*/  HGMMA.64x64x16.F32.BF16 R24, R100, gdesc[UR8], R24, gsb0 ;  /* 0x00e0000864187df0 */ /* 0x000fe20008001818 */
[----:B0-----:R-:W-:-:S04]  /*2000*/  PRMT R14, R15, 0x5410, R14 ;  /* 0x000054100f0e7816 */ /* 0x001fc8000000000e */
[-C--:B------:R-:W-:Y:S02]  /*2010*/  F2FP.F16.E4M3.UNPACK_B R15, R14.reuse ;  /* 0x0000000eff0f723e */ /* 0x080fe400020006ff */
[----:B------:R-:W-:Y:S02]  /*2020*/  F2FP.F16.E4M3.UNPACK_B R14, R14.H1 ;  /* 0x0000000eff0e723e */ /* 0x000fe400030006ff */
[----:B-1----:R-:W-:Y:S02]  /*2030*/  PRMT R21, R104, 0x5410, R21 ;  /* 0x0000541068157816 */ /* 0x002fe40000000015 */
[----:B--2---:R-:W-:Y:S02]  /*2040*/  PRMT R91, R106, 0x5410, R91 ;  /* 0x000054106a5b7816 */ /* 0x004fe4000000005b */
[----:B---3--:R-:W-:Y:S01]  /*2050*/  PRMT R20, R105, 0x5410, R20 ;  /* 0x0000541069147816 */ /* 0x008fe20000000014 */
[----:B------:R-:W-:Y:S02]  /*2060*/  WARPGROUP.DEPBAR.LE gsb0, 0x0 ;  /* 0x00008000000079c5 */ /* 0x000fe40000010000 */
[-C--:B------:R-:W-:Y:S01]  /*2070*/  F2FP.F16.E4M3.UNPACK_B R102, R21.reuse ;  /* 0x00000015ff66723e */ /* 0x080fe200020006ff */
[----:B------:R-:W-:Y:S01]  /*2080*/  HADD2.F32 R100, -RZ, R15.H0_H0 ;  /* 0x2000000fff647230 */ /* 0x000fe20000004100 */
[----:B------:R-:W-:Y:S01]  /*2090*/  F2FP.F16.E4M3.UNPACK_B R21, R21.H1 ;  /* 0x00000015ff15723e */ /* 0x000fe200030006ff */
[----:B------:R-:W-:-:S02]  /*20a0*/  HADD2.F32 R101, -RZ, R14.H0_H0 ;  /* 0x2000000eff657230 */ /* 0x000fc40000004100 */
[--C-:B------:R-:W-:Y:S02]  /*20b0*/  HADD2.F32 R103, -RZ, R102.reuse.H0_H0 ;  /* 0x20000066ff677230 */ /* 0x100fe40000004100 */
[----:B------:R-:W-:Y:S02]  /*20c0*/  HADD2.F32 R102, -RZ, R102.H1_H1 ;  /* 0x30000066ff667230 */ /* 0x000fe40000004100 */
[----:B------:R-:W-:Y:S02]  /*20d0*/  HADD2.F32 R104, -RZ, R21.H0_H0 ;  /* 0x20000015ff687230 */ /* 0x000fe40000004100 */
[----:B------:R-:W-:Y:S01]  /*20e0*/  HADD2.F32 R15, -RZ, R15.H1_H1 ;  /* 0x3000000fff0f7230 */ /* 0x000fe20000004100 */
[----:B------:R-:W-:Y:S01]  /*20f0*/  F2FP.BF16.F32.PACK_AB R102, R102, R103 ;  /* 0x000000676666723e */ /* 0x000fe200000010ff */
[----:B------:R-:W-:Y:S02]  /*2100*/  HADD2.F32 R14, -RZ, R14.H1_H1 ;  /* 0x3000000eff0e7230 */ /* 0x000fe40000004100 */
[----:B------:R-:W-:Y:S01]  /*2110*/  HADD2.F32 R21, -RZ, R21.H1_H1 ;  /* 0x30000015ff157230 */ /* 0x000fe20000004100 */
[----:B------:R-:W-:-:S02]  /*2120*/  F2FP.BF16.F32.PACK_AB R100, R15, R100 ;  /* 0x000000640f64723e */ /* 0x000fc400000010ff */
[----:B------:R-:W-:Y:S02]  /*2130*/  F2FP.BF16.F32.PACK_AB R101, R14, R101 ;  /* 0x000000650e65723e */ /* 0x000fe400000010ff */
[----:B------:R-:W-:Y:S02]  /*2140*/  F2FP.BF16.F32.PACK_AB R103, R21, R104 ;  /* 0x000000681567723e */ /* 0x000fe400000010ff */
[-C--:B------:R-:W-:Y:S02]  /*2150*/  F2FP.F16.E4M3.UNPACK_B R21, R20.reuse ;  /* 0x00000014ff15723e */ /* 0x080fe400020006ff */
[----:B------:R-:W-:Y:S01]  /*2160*/  WARPGROUP.ARRIVE ;  /* 0x00000000000079c5 */ /* 0x000fe20000000000 */
[-C--:B------:R-:W-:Y:S02]  /*2170*/  F2FP.F16.E4M3.UNPACK_B R14, R91.reuse ;  /* 0x0000005bff0e723e */ /* 0x080fe400020006ff */
[----:B------:R-:W-:Y:S02]  /*2180*/  F2FP.F16.E4M3.UNPACK_B R20, R20.H1 ;  /* 0x00000014ff14723e */ /* 0x000fe400030006ff */
[----:B------:R-:W-:Y:S01]  /*2190*/  F2FP.F16.E4M3.UNPACK_B R91, R91.H1 ;  /* 0x0000005bff5b723e */ /* 0x000fe200030006ff */
[----:B------:R-:W-:Y:S01]  /*21a0*/  HGMMA.64x64x16.F32.BF16 R56, R100, gdesc[UR4], R56, gsb0 ;  /* 0x00e0000464387df0 */ /* 0x000fe20008001838 */
[----:B------:R-:W-:-:S02]  /*21b0*/  HADD2.F32 R15, -RZ, R14.H1_H1 ;  /* 0x3000000eff0f7230 */ /* 0x000fc40000004100 */
[----:B------:R-:W-:Y:S02]  /*21c0*/  WARPGROUP.DEPBAR.LE gsb0, 0x0 ;  /* 0x00008000000079c5 */ /* 0x000fe40000010000 */
[----:B------:R-:W-:Y:S02]  /*21d0*/  HADD2.F32 R100, -RZ, R14.H0_H0 ;  /* 0x2000000eff647230 */ /* 0x000fe40000004100 */
[----:B------:R-:W-:Y:S02]  /*21e0*/  HADD2.F32 R102, -RZ, R21.H0_H0 ;  /* 0x20000015ff667230 */ /* 0x000fe40000004100 */
[----:B------:R-:W-:Y:S01]  /*21f0*/  HADD2.F32 R103, -RZ, R20.H0_H0 ;  /* 0x20000014ff677230 */ /* 0x000fe20000004100 */
[----:B------:R-:W-:Y:S01]  /*2200*/  F2FP.BF16.F32.PACK_AB R100, R15, R100 ;  /* 0x000000640f64723e */ /* 0x000fe200000010ff */
[--C-:B------:R-:W-:Y:S02]  /*2210*/  HADD2.F32 R101, -RZ, R91.reuse.H0_H0 ;  /* 0x2000005bff657230 */ /* 0x100fe40000004100 */
[----:B------:R-:W-:-:S02]  /*2220*/  HADD2.F32 R14, -RZ, R91.H1_H1 ;  /* 0x3000005bff0e7230 */ /* 0x000fc40000004100 */
[----:B------:R-:W-:Y:S02]  /*2230*/  HADD2.F32 R21, -RZ, R21.H1_H1 ;  /* 0x30000015ff157230 */ /* 0x000fe40000004100 */
[----:B------:R-:W-:Y:S01]  /*2240*/  HADD2.F32 R20, -RZ, R20.H1_H1 ;  /* 0x30000014ff147230 */ /* 0x000fe20000004100 */
[----:B------:R-:W-:Y:S02]  /*2250*/  F2FP.BF16.F32.PACK_AB R101, R14, R101 ;  /* 0x000000650e65723e */ /* 0x000fe400000010ff */
[----:B------:R-:W-:Y:S02]  /*2260*/  F2FP.BF16.F32.PACK_AB R102, R21, R102 ;  /* 0x000000661566723e */ /* 0x000fe400000010ff */
[----:B------:R-:W-:-:S04]  /*2270*/  F2FP.BF16.F32.PACK_AB R103, R20, R103 ;  /* 0x000000671467723e */ /* 0x000fc800000010ff */
[----:B------:R-:W-:-:S06]  /*2280*/  WARPGROUP.ARRIVE ;  /* 0x00000000000079c5 */ /* 0x000fcc0000000000 */
[----:B------:R-:W-:Y:S03]  /*2290*/  HGMMA.64x64x16.F32.BF16 R24, R100, gdesc[UR4], R24, gsb0 ;  /* 0x00e0000464187df0 */ /* 0x000fe60008001818 */
[----:B------:R-:W-:Y:S02]  /*22a0*/  WARPGROUP.DEPBAR.LE gsb0, 0x0 ;  /* 0x00008000000079c5 */ /* 0x000fe40000010000 */
[----:B------:R-:W-:Y:S05]  /*22b0*/  @!P2 BRA `(.L_x_21) ;  /* 0x000000040014a947 */ /* 0x000fea0003800000 */
[----:B------:R-:W-:Y:S05]  /*22c0*/  @!P0 BRA `(.L_x_22) ;  /* 0x0000000000048947 */ /* 0x000fea0003800000 */
[----:B------:R-:W-:Y:S01]  /*22d0*/  BPT.TRAP 0x1 ;  /* 0x000000040000795c */ /* 0x000fe20000300000 */
.L_x_22:
[----:B------:R-:W-:-:S04]  /*22e0*/  IMAD R9, R5, 0x4000, R3 ;  /* 0x0000400005097824 */ /* 0x000fc800078e0203 */
[----:B------:R-:W-:Y:S01]  /*22f0*/  IMAD.IADD R9, R0, 0x1, R9 ;  /* 0x0000000100097824 */ /* 0x000fe200078e0209 */
[----:B------:R-:W-:Y:S06]  /*2300*/  @P1 BRA `(.L_x_23) ;  /* 0x00000000001c1947 */ /* 0x000fec0003800000 */
[----:B------:R-:W-:-:S04]  /*2310*/  UISETP.NE.AND UP0, UPT, UR39, 0x8, UPT ;  /* 0x000000082700788c */ /* 0x000fc8000bf05270 */
[----:B------:R-:W-:-:S04]  /*2320*/  USEL UR5, URZ, 0x1, UP0 ;  /* 0x000000013f057887 */ /* 0x000fc80008000000 */
[----:B------:R-:W-:-:S06]  /*2330*/  ULOP3.LUT UR5, UR38, UR5, URZ, 0x3c, !UPT ;  /* 0x0000000526057292 */ /* 0x000fcc000f8e3c3f */
[----:B------:R-:W-:-:S05]  /*2340*/  IMAD.U32 R12, RZ, RZ, UR5 ;  /* 0x00000005ff0c7e24 */ /* 0x000fca000f8e00ff */
[----:B------:R-:W-:-:S04]  /*2350*/  SHF.L.U32 R12, R12, 0x1f, RZ ;  /* 0x0000001f0c0c7819 */ /* 0x000fc800000006ff */
[----:B------:R-:W0:Y:S02]  /*2360*/  SYNCS.PHASECHK.TRANS64.TRYWAIT P1, [R7+URZ], R12 ;  /* 0x0000000c070075a7 */ /* 0x000e24000802017f */
[----:B0-----:R-:W-:Y:S05]  /*2370*/  @!P1 BRA `(.L_x_24) ;  /* 0x0000008c00889947 */ /* 0x001fea0003800000 */
.L_x_23:
[----:B0-----:R-:W-:Y:S01]  /*2380*/  LDS.U16 R7, [R9+0xa00] ;  /* 0x000a000009077984 */ /* 0x001fe20000000400 */
[----:B------:R-:W-:-:S03]  /*2390*/  IMAD.IADD R95, R4, 0x1, R9 ;  /* 0x00000001045f7824 */ /* 0x000fc600078e0209 */
[----:B------:R-:W0:Y:S04]  /*23a0*/  LDS.U16 R12, [R9+0x800] ;  /* 0x00080000090c7984 */ /* 0x000e280000000400 */
[----:B------:R-:W-:Y:S04]  /*23b0*/  LDS.U16 R11, [R9+0xa08] ;  /* 0x000a0800090b7984 */ /* 0x000fe80000000400 */
[----:B------:R-:W1:Y:S04]  /*23c0*/  LDS.U16 R14, [R9+0x808] ;  /* 0x00080800090e7984 */ /* 0x000e680000000400 */
[----:B------:R-:W-:Y:S04]  /*23d0*/  LDS.U16 R13, [R9+0x2a00] ;  /* 0x002a0000090d7984 */ /* 0x000fe80000000400 */
[----:B------:R-:W2:Y:S04]  /*23e0*/  LDS.U16 R20, [R9+0x2800] ;  /* 0x0028000009147984 */ /* 0x000ea80000000400 */
[----:B------:R-:W-:Y:S04]  /*23f0*/  LDS.U16 R15, [R9+0x2a08] ;  /* 0x002a0800090f7984 */ /* 0x000fe80000000400 */
[----:B------:R3:W4:Y:S04]  /*2400*/  LDS.U16 R92, [R9+0x2808] ;  /* 0x00280800095c7984 */ /* 0x0007280000000400 */
[----:B------:R-:W-:Y:S04]  /*2410*/  LDS.U16 R21, [R95+0x800] ;  /* 0x000800005f157984 */ /* 0x000fe80000000400 */
[----:B------:R-:W-:Y:S04]  /*2420*/  LDS.U16 R91, [R95+0x808] ;  /* 0x000808005f5b7984 */ /* 0x000fe80000000400 */
[----:B------:R-:W-:Y:S01]  /*2430*/  LDS.U16 R100, [R95+0x2a00] ;  /* 0x002a00005f647984 */ /* 0x000fe20000000400 */
[----:B0-----:R-:W-:-:S03]  /*2440*/  PRMT R7, R12, 0x5410, R7 ;  /* 0x000054100c077816 */ /* 0x001fc60000000007 */
[----:B------:R-:W-:Y:S01]  /*2450*/  LDS.U16 R101, [R95+0x2800] ;  /* 0x002800005f657984 */ /* 0x000fe20000000400 */
[----:B---3--:R-:W-:-:S03]  /*2460*/  F2FP.F16.E4M3.UNPACK_B R9, R7 ;  /* 0x00000007ff09723e */ /* 0x008fc600020006ff */
[----:B------:R-:W0:Y:S01]  /*2470*/  LDS.U16 R12, [R95+0xa00] ;  /* 0x000a00005f0c7984 */ /* 0x000e220000000400 */
[----:B------:R-:W-:Y:S02]  /*2480*/  F2FP.F16.E4M3.UNPACK_B R7, R7.H1 ;  /* 0x00000007ff07723e */ /* 0x000fe400030006ff */
[----:B-1----:R-:W-:Y:S01]  /*2490*/  PRMT R11, R14, 0x5410, R11 ;  /* 0x000054100e0b7816 */ /* 0x002fe2000000000b */
[----:B------:R-:W-:Y:S02]  /*24a0*/  LDS.U16 R102, [R95+0x2a08] ;  /* 0x002a08005f667984 */ /* 0x000fe40000000400 */
[--C-:B------:R-:W-:Y:S01]  /*24b0*/  HADD2.F32 R93, -RZ, R7.reuse.H0_H0 ;  /* 0x20000007ff5d7230 */ /* 0x100fe20000004100 */
[-C--:B------:R-:W-:Y:S01]  /*24c0*/  F2FP.F16.E4M3.UNPACK_B R94, R11.reuse ;  /* 0x0000000bff5e723e */ /* 0x080fe200020006ff */
[----:B------:R-:W1:Y:S01]  /*24d0*/  LDS.U16 R14, [R95+0xa08] ;  /* 0x000a08005f0e7984 */ /* 0x000e620000000400 */
[----:B------:R-:W-:Y:S02]  /*24e0*/  F2FP.F16.E4M3.UNPACK_B R11, R11.H1 ;  /* 0x0000000bff0b723e */ /* 0x000fe400030006ff */
[----:B--2---:R-:W-:Y:S01]  /*24f0*/  PRMT R13, R20, 0x5410, R13 ;  /* 0x00005410140d7816 */ /* 0x004fe2000000000d */
[----:B------:R2:W3:Y:S01]  /*2500*/  LDS.U16 R103, [R95+0x2808] ;  /* 0x002808005f677984 */ /* 0x0004e20000000400 */
[----:B------:R-:W-:-:S02]  /*2510*/  HADD2.F32 R20, -RZ, R7.H1_H1 ;  /* 0x30000007ff147230 */ /* 0x000fc40000004100 */
[-C--:B------:R-:W-:Y:S01]  /*2520*/  F2FP.F16.E4M3.UNPACK_B R97, R13.reuse ;  /* 0x0000000dff61723e */ /* 0x080fe200020006ff */
[--C-:B------:R-:W-:Y:S01]  /*2530*/  HADD2.F32 R96, -RZ, R11.reuse.H1_H1 ;  /* 0x3000000bff607230 */ /* 0x100fe20000004100 */
[----:B------:R-:W-:Y:S01]  /*2540*/  F2FP.F16.E4M3.UNPACK_B R13, R13.H1 ;  /* 0x0000000dff0d723e */ /* 0x000fe200030006ff */
[----:B------:R-:W-:Y:S01]  /*2550*/  HADD2.F32 R7, -RZ, R94.H0_H0 ;  /* 0x2000005eff077230 */ /* 0x000fe20000004100 */
[----:B----4-:R-:W-:Y:S01]  /*2560*/  PRMT R15, R92, 0x5410, R15 ;  /* 0x000054105c0f7816 */ /* 0x010fe2000000000f */
[----:B--2---:R-:W-:Y:S01]  /*2570*/  HADD2.F32 R95, -RZ, R11.H0_H0 ;  /* 0x2000000bff5f7230 */ /* 0x004fe20000004100 */
[----:B------:R-:W-:Y:S01]  /*2580*/  F2FP.BF16.F32.PACK_AB R93, R20, R93 ;  /* 0x0000005d145d723e */ /* 0x000fe200000010ff */
[----:B------:R-:W-:Y:S01]  /*2590*/  HADD2.F32 R92, -RZ, R9.H0_H0 ;  /* 0x20000009ff5c7230 */ /* 0x000fe20000004100 */
[-C--:B------:R-:W-:Y:S01]  /*25a0*/  F2FP.F16.E4M3.UNPACK_B R99, R15.reuse ;  /* 0x0000000fff63723e */ /* 0x080fe200020006ff */
[--C-:B------:R-:W-:Y:S01]  /*25b0*/  HADD2.F32 R11, -RZ, R97.reuse.H0_H0 ;  /* 0x20000061ff0b7230 */ /* 0x100fe20000004100 */
[----:B------:R-:W-:Y:S01]  /*25c0*/  F2FP.F16.E4M3.UNPACK_B R15, R15.H1 ;  /* 0x0000000fff0f723e */ /* 0x000fe200030006ff */
[----:B------:R-:W-:Y:S01]  /*25d0*/  HADD2.F32 R98, -RZ, R97.H1_H1 ;  /* 0x30000061ff627230 */ /* 0x000fe20000004100 */
[----:B------:R-:W-:Y:S01]  /*25e0*/  F2FP.BF16.F32.PACK_AB R95, R96, R95 ;  /* 0x0000005f605f723e */ /* 0x000fe200000010ff */
[----:B------:R-:W-:-:S02]  /*25f0*/  HADD2.F32 R9, -RZ, R9.H1_H1 ;  /* 0x30000009ff097230 */ /* 0x000fc40000004100 */
[--C-:B------:R-:W-:Y:S01]  /*2600*/  HADD2.F32 R97, -RZ, R13.reuse.H0_H0 ;  /* 0x2000000dff617230 */ /* 0x100fe20000004100 */
[----:B------:R-:W-:Y:S01]  /*2610*/  F2FP.BF16.F32.PACK_AB R96, R98, R11 ;  /* 0x0000000b6260723e */ /* 0x000fe200000010ff */
[----:B------:R-:W-:Y:S01]  /*2620*/  HADD2.F32 R104, -RZ, R13.H1_H1 ;  /* 0x3000000dff687230 */ /* 0x000fe20000004100 */
[----:B------:R-:W-:Y:S01]  /*2630*/  F2FP.BF16.F32.PACK_AB R92, R9, R92 ;  /* 0x0000005c095c723e */ /* 0x000fe200000010ff */
[--C-:B------:R-:W-:Y:S02]  /*2640*/  HADD2.F32 R13, -RZ, R99.reuse.H0_H0 ;  /* 0x20000063ff0d7230 */ /* 0x100fe40000004100 */
[----:B------:R-:W-:Y:S01]  /*2650*/  HADD2.F32 R106, -RZ, R99.H1_H1 ;  /* 0x30000063ff6a7230 */ /* 0x000fe20000004100 */
[----:B------:R-:W-:Y:S01]  /*2660*/  F2FP.BF16.F32.PACK_AB R97, R104, R97 ;  /* 0x000000616861723e */ /* 0x000fe200000010ff */
[----:B------:R-:W-:Y:S02]  /*2670*/  HADD2.F32 R94, -RZ, R94.H1_H1 ;  /* 0x3000005eff5e7230 */ /* 0x000fe40000004100 */
[--C-:B------:R-:W-:Y:S01]  /*2680*/  HADD2.F32 R99, -RZ, R15.reuse.H0_H0 ;  /* 0x2000000fff637230 */ /* 0x100fe20000004100 */
[----:B------:R-:W-:Y:S01]  /*2690*/  F2FP.BF16.F32.PACK_AB R98, R106, R13 ;  /* 0x0000000d6a62723e */ /* 0x000fe200000010ff */
[----:B------:R-:W-:Y:S01]  /*26a0*/  HADD2.F32 R108, -RZ, R15.H1_H1 ;  /* 0x3000000fff6c7230 */ /* 0x000fe20000004100 */
[----:B0-----:R-:W-:-:S02]  /*26b0*/  PRMT R9, R21, 0x5410, R12 ;  /* 0x0000541015097816 */ /* 0x001fc4000000000c */
[----:B------:R-:W-:Y:S02]  /*26c0*/  F2FP.BF16.F32.PACK_AB R94, R94, R7 ;  /* 0x000000075e5e723e */ /* 0x000fe400000010ff */
[----:B------:R-:W-:Y:S02]  /*26d0*/  F2FP.BF16.F32.PACK_AB R99, R108, R99 ;  /* 0x000000636c63723e */ /* 0x000fe400000010ff */
[----:B-1----:R-:W-:Y:S02]  /*26e0*/  PRMT R11, R91, 0x5410, R14 ;  /* 0x000054105b0b7816 */ /* 0x002fe4000000000e */
[----:B------:R-:W-:Y:S02]  /*26f0*/  PRMT R12, R101, 0x5410, R100 ;  /* 0x00005410650c7816 */ /* 0x000fe40000000064 */
[----:B---3--:R-:W-:-:S07]  /*2700*/  PRMT R13, R103, 0x5410, R102 ;  /* 0x00005410670d7816 */ /* 0x008fce0000000066 */
.L_x_21:
[----:B------:R-:W-:-:S06]  /*2710*/  UISETP.NE.AND UP0, UPT, UR40, 0x1, UPT ;  /* 0x000000012800788c */ /* 0x000fcc000bf05270 */
[----:B------:R-:W-:-:S13]  /*2720*/  PLOP3.LUT P1, PT, PT, PT, UP0, 0x80, 0x0 ;  /* 0x000000000000781c */ /* 0x000fda0003f2f008 */
[----:B------:R-:W-:Y:S05]  /*2730*/  @!P1 BRA `(.L_x_25) ;  /* 0x0000001800d89947 */ /* 0x000fea0003800000 */
[----:B------:R-:W-:Y:S02]  /*2740*/  R2UR UR6, R8 ;  /* 0x00000000080672ca */ /* 0x000fe400000e0000 */
[----:B------:R-:W-:-:S11]  /*2750*/  R2UR UR5, R5 ;  /* 0x00000000050572ca */ /* 0x000fd600000e0000 */
[----:B------:R-:W-:-:S06]  /*2760*/  UISETP.GT.AND UP0, UPT, UR6, 0x80, UPT ;  /* 0x000000800600788c */ /* 0x000fcc000bf04270 */
[----:B------:R-:W-:-:S05]  /*2770*/  PLOP3.LUT P1, PT, PT, PT, UP0, 0x80, 0x0 ;  /* 0x000000000000781c */ /* 0x000fca0003f2f008 */
[----:B------:R-:W-:Y:S02]  /*2780*/  @!UP0 USHF.L.U32 UR8, UR5, 0xe, URZ ;  /* 0x0000000e05088899 */ /* 0x000fe4000800063f */
[----:B------:R-:W-:Y:S01]  /*2790*/  @!UP0 UMOV UR7, UR5 ;  /* 0x0000000500078c82 */ /* 0x000fe20008000000 */
[----:B------:R-:W-:-:S05]  /*27a0*/  @!UP0 UMOV UR6, UR39 ;  /* 0x0000002700068c82 */ /* 0x000fca0008000000 */
[----:B------:R-:W-:Y:S05]  /*27b0*/  @!P1 BRA `(.L_x_26) ;  /* 0x0000001000149947 */ /* 0x000fea0003800000 */
[----:B------:R-:W-:-:S06]  /*27c0*/  UIADD3 UR6, UR40, -0x1, URZ ;  /* 0xffffffff28067890 */ /* 0x000fcc000fffe03f */
[----:B------:R-:W-:Y:S01]  /*27d0*/  IMAD.U32 R5, RZ, RZ, UR6 ;  /* 0x00000006ff057e24 */ /* 0x000fe2000f8e00ff */
[----:B------:R-:W-:-:S06]  /*27e0*/  UMOV UR6, UR39 ;  /* 0x0000002700067c82 */ /* 0x000fcc0008000000 */
.L_x_33:
[----:B------:R-:W-:Y:S01]  /*27f0*/  ULEA UR10, UR5, UR4, 0x9 ;  /* 0x00000004050a7291 */ /* 0x000fe2000f8e483f */
[----:B------:R-:W-:Y:S01]  /*2800*/  WARPGROUP.ARRIVE ;  /* 0x00000000000079c5 */ /* 0x000fe20000000000 */
[----:B------:R-:W-:Y:S01]  /*2810*/  UMOV UR11, 0x40000040 ;  /* 0x40000040000b7882 */ /* 0x000fe20000000000 */
[----:B------:R-:W-:Y:S01]  /*2820*/  UIADD3 UR7, UR5, 0x1, URZ ;  /* 0x0000000105077890 */ /* 0x000fe2000fffe03f */
[----:B------:R-:W-:-:S03]  /*2830*/  UMOV UR15, UR11 ;  /* 0x0000000b000f7c82 */ /* 0x000fc60008000000 */
[----:B------:R-:W-:Y:S01]  /*2840*/  UMOV UR14, UR10 ;  /* 0x0000000a000e7c82 */ /* 0x000fe20008000000 */
[----:B------:R-:W-:Y:S01]  /*2850*/  UISETP.NE.AND UP0, UPT, UR7, 0x9, UPT ;  /* 0x000000090700788c */ /* 0x000fe2000bf05270 */
[----:B------:R-:W-:Y:S03]  /*2860*/  HGMMA.64x64x16.F32.BF16 R56, R92, gdesc[UR8], R56, gsb0 ;  /* 0x00e000085c387df0 */ /* 0x000fe60008001838 */
[----:B------:R-:W-:Y:S02]  /*2870*/  USEL UR8, URZ, 0x1, UP0 ;  /* 0x000000013f087887 */ /* 0x000fe40008000000 */
[----:B------:R-:W-:-:S04]  /*2880*/  USEL UR7, UR7, URZ, UP0 ;  /* 0x0000003f07077287 */ /* 0x000fc80008000000 */
[----:B------:R-:W-:Y:S01]  /*2890*/  LOP3.LUT R6, R6, UR8, RZ, 0x3c, !PT ;  /* 0x0000000806067c12 */ /* 0x000fe2000f8e3cff */
[----:B------:R-:W-:Y:S02]  /*28a0*/  WARPGROUP.DEPBAR.LE gsb0, 0x0 ;  /* 0x00008000000079c5 */ /* 0x000fe40000010000 */
[----:B------:R-:W-:-:S06]  /*28b0*/  WARPGROUP.ARRIVE ;  /* 0x00000000000079c5 */ /* 0x000fcc0000000000 */
[----:B------:R-:W-:Y:S03]  /*28c0*/  HGMMA.64x64x16.F32.BF16 R24, R96, gdesc[UR12], R24, gsb0 ;  /* 0x00e0000c60187df0 */ /* 0x000fe60008001818 */
[----:B------:R-:W-:Y:S02]  /*28d0*/  WARPGROUP.DEPBAR.LE gsb0, 0x0 ;  /* 0x00008000000079c5 */ /* 0x000fe40000010000 */
[----:B------:R-:W-:Y:S05]  /*28e0*/  @!P0 BRA `(.L_x_27) ;  /* 0x0000000000048947 */ /* 0x000fea0003800000 */
[----:B------:R-:W-:Y:S01]  /*28f0*/  BPT.TRAP 0x1 ;  /* 0x000000040000795c */ /* 0x000fe20000300000 */
.L_x_27:
[----:B------:R-:W0:Y:S01]  /*2900*/  S2UR UR9, SR_CgaCtaId ;  /* 0x00000000000979c3 */ /* 0x000e220000008800 */
[-C--:B------:R-:W-:Y:S01]  /*2910*/  F2FP.F16.E4M3.UNPACK_B R0, R9.reuse ;  /* 0x00000009ff00723e */ /* 0x080fe200020006ff */
[----:B------:R-:W-:Y:S01]  /*2920*/  UMOV UR8, 0x400 ;  /* 0x0000040000087882 */ /* 0x000fe20000000000 */
[----:B------:R-:W-:Y:S01]  /*2930*/  F2FP.F16.E4M3.UNPACK_B R9, R9.H1 ;  /* 0x00000009ff09723e */ /* 0x000fe200030006ff */
[----:B------:R-:W-:Y:S01]  /*2940*/  UMOV UR15, 0x40000040 ;  /* 0x40000040000f7882 */ /* 0x000fe20000000000 */
[-C--:B------:R-:W-:Y:S01]  /*2950*/  F2FP.F16.E4M3.UNPACK_B R8, R11.reuse ;  /* 0x0000000bff08723e */ /* 0x080fe200020006ff */
[--C-:B------:R-:W-:Y:S01]  /*2960*/  HADD2.F32 R100, -RZ, R0.reuse.H0_H0 ;  /* 0x20000000ff647230 */ /* 0x100fe20000004100 */
[----:B------:R-:W-:Y:S01]  /*2970*/  F2FP.F16.E4M3.UNPACK_B R11, R11.H1 ;  /* 0x0000000bff0b723e */ /* 0x000fe200030006ff */
[----:B------:R-:W-:Y:S01]  /*2980*/  HADD2.F32 R7, -RZ, R0.H1_H1 ;  /* 0x30000000ff077230 */ /* 0x000fe20000004100 */
[----:B------:R-:W-:Y:S01]  /*2990*/  SHF.L.U32 R95, R6, 0x1f, RZ ;  /* 0x0000001f065f7819 */ /* 0x000fe200000006ff */
[--C-:B------:R-:W-:Y:S01]  /*29a0*/  HADD2.F32 R101, -RZ, R9.reuse.H0_H0 ;  /* 0x20000009ff657230 */ /* 0x100fe20000004100 */
[----:B------:R-:W-:Y:S01]  /*29b0*/  F2FP.F16.E4M3.UNPACK_B R15, R12 ;  /* 0x0000000cff0f723e */ /* 0x000fe200020006ff */
[----:B------:R-:W-:Y:S01]  /*29c0*/  HADD2.F32 R0, -RZ, R9.H1_H1 ;  /* 0x30000009ff007230 */ /* 0x000fe20000004100 */
[----:B------:R-:W-:Y:S01]  /*29d0*/  F2FP.BF16.F32.PACK_AB R100, R7, R100 ;  /* 0x000000640764723e */ /* 0x000fe200000010ff */
[--C-:B------:R-:W-:Y:S01]  /*29e0*/  HADD2.F32 R102, -RZ, R8.reuse.H0_H0 ;  /* 0x20000008ff667230 */ /* 0x100fe20000004100 */
[----:B------:R-:W-:Y:S01]  /*29f0*/  F2FP.F16.E4M3.UNPACK_B R21, R13 ;  /* 0x0000000dff15723e */ /* 0x000fe200020006ff */
[----:B------:R-:W-:Y:S01]  /*2a00*/  HADD2.F32 R9, -RZ, R8.H1_H1 ;  /* 0x30000008ff097230 */ /* 0x000fe20000004100 */
[----:B------:R-:W-:Y:S01]  /*2a10*/  F2FP.BF16.F32.PACK_AB R101, R0, R101 ;  /* 0x000000650065723e */ /* 0x000fe200000010ff */
[--C-:B------:R-:W-:Y:S01]  /*2a20*/  HADD2.F32 R103, -RZ, R11.reuse.H0_H0 ;  /* 0x2000000bff677230 */ /* 0x100fe20000004100 */
[----:B------:R-:W-:Y:S01]  /*2a30*/  F2FP.F16.E4M3.UNPACK_B R12, R12.H1 ;  /* 0x0000000cff0c723e */ /* 0x000fe200030006ff */
[----:B------:R-:W-:Y:S01]  /*2a40*/  HADD2.F32 R8, -RZ, R11.H1_H1 ;  /* 0x3000000bff087230 */ /* 0x000fe20000004100 */
[----:B------:R-:W-:Y:S01]  /*2a50*/  F2FP.BF16.F32.PACK_AB R102, R9, R102 ;  /* 0x000000660966723e */ /* 0x000fe200000010ff */
[----:B------:R-:W-:Y:S01]  /*2a60*/  IMAD.U32 R9, RZ, RZ, UR7 ;  /* 0x00000007ff097e24 */ /* 0x000fe2000f8e00ff */
[----:B------:R-:W-:Y:S01]  /*2a70*/  F2FP.F16.E4M3.UNPACK_B R91, R13.H1 ;  /* 0x0000000dff5b723e */ /* 0x000fe200030006ff */
[----:B0-----:R-:W-:Y:S01]  /*2a80*/  ULEA UR8, UR9, UR8, 0x18 ;  /* 0x0000000809087291 */ /* 0x001fe2000f8ec03f */
[----:B------:R-:W-:Y:S01]  /*2a90*/  F2FP.BF16.F32.PACK_AB R103, R8, R103 ;  /* 0x000000670867723e */ /* 0x000fe200000010ff */
[----:B------:R-:W-:Y:S01]  /*2aa0*/  IMAD.U32 R7, RZ, RZ, UR5 ;  /* 0x00000005ff077e24 */ /* 0x000fe2000f8e00ff */
[----:B------:R-:W-:Y:S01]  /*2ab0*/  UMOV UR11, 0x40000040 ;  /* 0x40000040000b7882 */ /* 0x000fe20000000000 */
[----:B------:R-:W-:-:S02]  /*2ac0*/  HADD2.F32 R20, -RZ, R12.H1_H1 ;  /* 0x3000000cff147230 */ /* 0x000fc40000004100 */
[----:B------:R-:W-:Y:S01]  /*2ad0*/  IMAD.U32 R0, RZ, RZ, UR8 ;  /* 0x00000008ff007e24 */ /* 0x000fe2000f8e00ff */
[----:B------:R-:W-:Y:S01]  /*2ae0*/  UIADD3 UR8, UR10, 0x2, URZ ;  /* 0x000000020a087890 */ /* 0x000fe2000fffe03f */
[----:B------:R-:W-:Y:S02]  /*2af0*/  IMAD R7, R7, 0x4000, R10 ;  /* 0x0000400007077824 */ /* 0x000fe400078e020a */
[----:B------:R-:W-:Y:S02]  /*2b00*/  IMAD R96, R9, 0x8, R0 ;  /* 0x0000000809607824 */ /* 0x000fe400078e0200 */
[----:B------:R-:W-:Y:S01]  /*2b10*/  HADD2.F32 R92, -RZ, R91.H1_H1 ;  /* 0x3000005bff5c7230 */ /* 0x000fe20000004100 */
[----:B------:R-:W-:Y:S01]  /*2b20*/  IADD3 R7, R0, R7, R3 ;  /* 0x0000000700077210 */ /* 0x000fe20007ffe003 */
[----:B------:R0:W1:Y:S01]  /*2b30*/  SYNCS.PHASECHK.TRANS64.TRYWAIT P1, [R96+URZ], R95 ;  /* 0x0000005f600075a7 */ /* 0x000062000802017f */
[----:B------:R-:W-:Y:S01]  /*2b40*/  WARPGROUP.ARRIVE ;  /* 0x00000000000079c5 */ /* 0x000fe20000000000 */
[----:B------:R-:W-:Y:S01]  /*2b50*/  UMOV UR14, UR8 ;  /* 0x00000008000e7c82 */ /* 0x000fe20008000000 */
[----:B------:R-:W-:Y:S01]  /*2b60*/  UIADD3 UR8, UR10, 0x4, URZ ;  /* 0x000000040a087890 */ /* 0x000fe2000fffe03f */
[----:B------:R-:W-:-:S03]  /*2b70*/  IMAD.IADD R93, R4, 0x1, R7 ;  /* 0x00000001045d7824 */ /* 0x000fc600078e0207 */
[----:B------:R-:W-:Y:S03]  /*2b80*/  HGMMA.64x64x16.F32.BF16 R56, R100, gdesc[UR12], R56, gsb0 ;  /* 0x00e0000c64387df0 */ /* 0x000fe60008001838 */
[----:B------:R-:W-:Y:S02]  /*2b90*/  WARPGROUP.DEPBAR.LE gsb0, 0x0 ;  /* 0x00008000000079c5 */ /* 0x000fe40000010000 */
[----:B------:R-:W-:Y:S01]  /*2ba0*/  HADD2.F32 R100, -RZ, R15.H0_H0 ;  /* 0x2000000fff647230 */ /* 0x000fe20000004100 */
[----:B------:R-:W-:Y:S01]  /*2bb0*/  LDS.U16 R8, [R7+0xa00] ;  /* 0x000a000007087984 */ /* 0x000fe20000000400 */
[----:B------:R-:W-:Y:S02]  /*2bc0*/  HADD2.F32 R102, -RZ, R21.H0_H0 ;  /* 0x20000015ff667230 */ /* 0x000fe40000004100 */
[----:B------:R-:W-:Y:S01]  /*2bd0*/  HADD2.F32 R15, -RZ, R15.H1_H1 ;  /* 0x3000000fff0f7230 */ /* 0x000fe20000004100 */
[----:B------:R-:W2:Y:S01]  /*2be0*/  LDS.U16 R9, [R7+0x800] ;  /* 0x0008000007097984 */ /* 0x000ea20000000400 */
[----:B------:R-:W-:-:S02]  /*2bf0*/  HADD2.F32 R101, -RZ, R12.H0_H0 ;  /* 0x2000000cff657230 */ /* 0x000fc40000004100 */
[----:B------:R-:W-:Y:S01]  /*2c00*/  HADD2.F32 R21, -RZ, R21.H1_H1 ;  /* 0x30000015ff157230 */ /* 0x000fe20000004100 */
[----:B------:R-:W-:Y:S01]  /*2c10*/  F2FP.BF16.F32.PACK_AB R100, R15, R100 ;  /* 0x000000640f64723e */ /* 0x000fe200000010ff */
[----:B------:R-:W-:Y:S01]  /*2c20*/  HADD2.F32 R103, -RZ, R91.H0_H0 ;  /* 0x2000005bff677230 */ /* 0x000fe20000004100 */
[----:B------:R-:W-:Y:S01]  /*2c30*/  F2FP.BF16.F32.PACK_AB R101, R20, R101 ;  /* 0x000000651465723e */ /* 0x000fe200000010ff */
[----:B------:R-:W-:Y:S01]  /*2c40*/  LDS.U16 R11, [R7+0xa08] ;  /* 0x000a0800070b7984 */ /* 0x000fe20000000400 */
[----:B------:R-:W-:Y:S02]  /*2c50*/  F2FP.BF16.F32.PACK_AB R102, R21, R102 ;  /* 0x000000661566723e */ /* 0x000fe400000010ff */
[----:B------:R-:W-:Y:S01]  /*2c60*/  F2FP.BF16.F32.PACK_AB R103, R92, R103 ;  /* 0x000000675c67723e */ /* 0x000fe200000010ff */
[----:B------:R-:W3:Y:S04]  /*2c70*/  LDS.U16 R14, [R7+0x808] ;  /* 0x00080800070e7984 */ /* 0x000ee80000000400 */
[----:B------:R-:W-:Y:S04]  /*2c80*/  LDS.U16 R12, [R7+0x2a00] ;  /* 0x002a0000070c7984 */ /* 0x000fe80000000400 */
[----:B------:R-:W4:Y:S01]  /*2c90*/  LDS.U16 R13, [R7+0x2800] ;  /* 0x00280000070d7984 */ /* 0x000f220000000400 */
[----:B------:R-:W-:-:S06]  /*2ca0*/  WARPGROUP.ARRIVE ;  /* 0x00000000000079c5 */ /* 0x000fcc0000000000 */
[----:B------:R-:W-:Y:S01]  /*2cb0*/  HGMMA.64x64x16.F32.BF16 R24, R100, gdesc[UR12], R24, gsb0 ;  /* 0x00e0000c64187df0 */ /* 0x000fe20008001818 */
[----:B------:R-:W-:Y:S01]  /*2cc0*/  UMOV UR14, UR8 ;  /* 0x00000008000e7c82 */ /* 0x000fe20008000000 */
[----:B------:R-:W-:Y:S01]  /*2cd0*/  UMOV UR15, 0x40000040 ;  /* 0x40000040000f7882 */ /* 0x000fe20000000000 */
[----:B------:R-:W-:-:S07]  /*2ce0*/  UIADD3 UR8, UR10, 0x6, URZ ;  /* 0x000000060a087890 */ /* 0x000fce000fffe03f */
[----:B------:R-:W-:Y:S01]  /*2cf0*/  UMOV UR10, UR8 ;  /* 0x00000008000a7c82 */ /* 0x000fe20008000000 */
[----:B--2---:R-:W-:-:S04]  /*2d00*/  PRMT R8, R9, 0x5410, R8 ;  /* 0x0000541009087816 */ /* 0x004fc80000000008 */
[-C--:B------:R-:W-:Y:S02]  /*2d10*/  F2FP.F16.E4M3.UNPACK_B R9, R8.reuse ;  /* 0x00000008ff09723e */ /* 0x080fe400020006ff */
[----:B------:R-:W-:Y:S02]  /*2d20*/  F2FP.F16.E4M3.UNPACK_B R8, R8.H1 ;  /* 0x00000008ff08723e */ /* 0x000fe400030006ff */
[----:B---3--:R-:W-:-:S04]  /*2d30*/  PRMT R11, R14, 0x5410, R11 ;  /* 0x000054100e0b7816 */ /* 0x008fc8000000000b */
[-C--:B------:R-:W-:Y:S02]  /*2d40*/  F2FP.F16.E4M3.UNPACK_B R14, R11.reuse ;  /* 0x0000000bff0e723e */ /* 0x080fe400020006ff */
[----:B------:R-:W-:Y:S02]  /*2d50*/  F2FP.F16.E4M3.UNPACK_B R11, R11.H1 ;  /* 0x0000000bff0b723e */ /* 0x000fe400030006ff */
[----:B----4-:R-:W-:Y:S01]  /*2d60*/  PRMT R12, R13, 0x5410, R12 ;  /* 0x000054100d0c7816 */ /* 0x010fe2000000000c */
[----:B------:R-:W-:Y:S01]  /*2d70*/  HADD2.F32 R21, -RZ, R14.H1_H1 ;  /* 0x3000000eff157230 */ /* 0x000fe20000004100 */
[----:B------:R-:W-:Y:S02]  /*2d80*/  WARPGROUP.DEPBAR.LE gsb0, 0x0 ;  /* 0x00008000000079c5 */ /* 0x000fe40000010000 */
[----:B------:R-:W-:Y:S01]  /*2d90*/  HADD2.F32 R100, -RZ, R9.H0_H0 ;  /* 0x20000009ff647230 */ /* 0x000fe20000004100 */
[----:B------:R-:W-:Y:S01]  /*2da0*/  LDS.U16 R15, [R7+0x2a08] ;  /* 0x002a0800070f7984 */ /* 0x000fe20000000400 */
[----:B------:R-:W-:-:S02]  /*2db0*/  HADD2.F32 R101, -RZ, R8.H0_H0 ;  /* 0x20000008ff657230 */ /* 0x000fc40000004100 */
[----:B------:R-:W-:Y:S01]  /*2dc0*/  HADD2.F32 R102, -RZ, R14.H0_H0 ;  /* 0x2000000eff667230 */ /* 0x000fe20000004100 */
[----:B------:R-:W2:Y:S01]  /*2dd0*/  LDS.U16 R20, [R7+0x2808] ;  /* 0x0028080007147984 */ /* 0x000ea20000000400 */
[----:B------:R-:W-:Y:S02]  /*2de0*/  HADD2.F32 R9, -RZ, R9.H1_H1 ;  /* 0x30000009ff097230 */ /* 0x000fe40000004100 */
[----:B------:R-:W-:Y:S01]  /*2df0*/  HADD2.F32 R8, -RZ, R8.H1_H1 ;  /* 0x30000008ff087230 */ /* 0x000fe20000004100 */
[----:B------:R-:W-:Y:S01]  /*2e00*/  F2FP.BF16.F32.PACK_AB R102, R21, R102 ;  /* 0x000000661566723e */ /* 0x000fe200000010ff */
[--C-:B------:R-:W-:Y:S01]  /*2e10*/  HADD2.F32 R103, -RZ, R11.reuse.H0_H0 ;  /* 0x2000000bff677230 */ /* 0x100fe20000004100 */
[----:B------:R-:W-:Y:S01]  /*2e20*/  F2FP.BF16.F32.PACK_AB R100, R9, R100 ;  /* 0x000000640964723e */ /* 0x000fe200000010ff */
[----:B------:R-:W-:Y:S01]  /*2e30*/  HADD2.F32 R14, -RZ, R11.H1_H1 ;  /* 0x3000000bff0e7230 */ /* 0x000fe20000004100 */
[----:B------:R-:W-:Y:S02]  /*2e40*/  F2FP.BF16.F32.PACK_AB R101, R8, R101 ;  /* 0x000000650865723e */ /* 0x000fe400000010ff */
[----:B------:R-:W-:-:S02]  /*2e50*/  F2FP.F16.E4M3.UNPACK_B R8, R12 ;  /* 0x0000000cff08723e */ /* 0x000fc400020006ff */
[----:B------:R-:W-:Y:S02]  /*2e60*/  F2FP.BF16.F32.PACK_AB R103, R14, R103 ;  /* 0x000000670e67723e */ /* 0x000fe400000010ff */
[----:B------:R-:W-:Y:S01]  /*2e70*/  F2FP.F16.E4M3.UNPACK_B R12, R12.H1 ;  /* 0x0000000cff0c723e */ /* 0x000fe200030006ff */
[----:B------:R-:W-:Y:S01]  /*2e80*/  HADD2.F32 R21, -RZ, R8.H1_H1 ;  /* 0x30000008ff157230 */ /* 0x000fe20000004100 */
[----:B------:R-:W-:-:S03]  /*2e90*/  WARPGROUP.ARRIVE ;  /* 0x00000000000079c5 */ /* 0x000fc60000000000 */
[----:B------:R-:W-:-:S03]  /*2ea0*/  HADD2.F32 R92, -RZ, R12.H1_H1 ;  /* 0x3000000cff5c7230 */ /* 0x000fc60000004100 */
[----:B------:R-:W-:Y:S01]  /*2eb0*/  HGMMA.64x64x16.F32.BF16 R56, R100, gdesc[UR12], R56, gsb0 ;  /* 0x00e0000c64387df0 */ /* 0x000fe20008001838 */
[----:B--2---:R-:W-:-:S04]  /*2ec0*/  PRMT R15, R20, 0x5410, R15 ;  /* 0x00005410140f7816 */ /* 0x004fc8000000000f */
[-C--:B------:R-:W-:Y:S02]  /*2ed0*/  F2FP.F16.E4M3.UNPACK_B R91, R15.reuse ;  /* 0x0000000fff5b723e */ /* 0x080fe400020006ff */
[----:B------:R-:W-:-:S05]  /*2ee0*/  F2FP.F16.E4M3.UNPACK_B R15, R15.H1 ;  /* 0x0000000fff0f723e */ /* 0x000fca00030006ff */
[----:B------:R-:W-:Y:S01]  /*2ef0*/  HADD2.F32 R94, -RZ, R15.H1_H1 ;  /* 0x3000000fff5e7230 */ /* 0x000fe20000004100 */
[----:B------:R-:W-:Y:S02]  /*2f00*/  WARPGROUP.DEPBAR.LE gsb0, 0x0 ;  /* 0x00008000000079c5 */ /* 0x000fe40000010000 */
[--C-:B------:R-:W-:Y:S01]  /*2f10*/  HADD2.F32 R102, -RZ, R91.reuse.H0_H0 ;  /* 0x2000005bff667230 */ /* 0x100fe20000004100 */
[----:B------:R-:W-:Y:S01]  /*2f20*/  LDS.U16 R7, [R93+0xa00] ;  /* 0x000a00005d077984 */ /* 0x000fe20000000400 */
[----:B------:R-:W-:Y:S02]  /*2f30*/  HADD2.F32 R100, -RZ, R8.H0_H0 ;  /* 0x20000008ff647230 */ /* 0x000fe40000004100 */
[----:B------:R-:W-:Y:S01]  /*2f40*/  HADD2.F32 R101, -RZ, R12.H0_H0 ;  /* 0x2000000cff657230 */ /* 0x000fe20000004100 */
[----:B------:R-:W2:Y:S01]  /*2f50*/  LDS.U16 R8, [R93+0x800] ;  /* 0x000800005d087984 */ /* 0x000ea20000000400 */
[----:B------:R-:W-:Y:S01]  /*2f60*/  HADD2.F32 R91, -RZ, R91.H1_H1 ;  /* 0x3000005bff5b7230 */ /* 0x000fe20000004100 */
[----:B------:R-:W-:Y:S01]  /*2f70*/  F2FP.BF16.F32.PACK_AB R100, R21, R100 ;  /* 0x000000641564723e */ /* 0x000fe200000010ff */
[----:B------:R-:W-:Y:S01]  /*2f80*/  HADD2.F32 R103, -RZ, R15.H0_H0 ;  /* 0x2000000fff677230 */ /* 0x000fe20000004100 */
[----:B------:R-:W-:Y:S01]  /*2f90*/  F2FP.BF16.F32.PACK_AB R101, R92, R101 ;  /* 0x000000655c65723e */ /* 0x000fe200000010ff */
[----:B------:R-:W-:Y:S01]  /*2fa0*/  LDS.U16 R9, [R93+0xa08] ;  /* 0x000a08005d097984 */ /* 0x000fe20000000400 */
[----:B------:R-:W-:-:S02]  /*2fb0*/  F2FP.BF16.F32.PACK_AB R102, R91, R102 ;  /* 0x000000665b66723e */ /* 0x000fc400000010ff */
[----:B------:R-:W-:Y:S01]  /*2fc0*/  F2FP.BF16.F32.PACK_AB R103, R94, R103 ;  /* 0x000000675e67723e */ /* 0x000fe200000010ff */
[----:B------:R-:W3:Y:S04]  /*2fd0*/  LDS.U16 R12, [R93+0x808] ;  /* 0x000808005d0c7984 */ /* 0x000ee80000000400 */
[----:B------:R-:W-:Y:S04]  /*2fe0*/  LDS.U16 R11, [R93+0x2a00] ;  /* 0x002a00005d0b7984 */ /* 0x000fe80000000400 */
[----:B------:R-:W4:Y:S04]  /*2ff0*/  LDS.U16 R14, [R93+0x2800] ;  /* 0x002800005d0e7984 */ /* 0x000f280000000400 */
[----:B------:R-:W-:Y:S04]  /*3000*/  LDS.U16 R13, [R93+0x2a08] ;  /* 0x002a08005d0d7984 */ /* 0x000fe80000000400 */
[----:B------:R-:W0:Y:S01]  /*3010*/  LDS.U16 R20, [R93+0x2808] ;  /* 0x002808005d147984 */ /* 0x000e220000000400 */
[----:B------:R-:W-:-:S06]  /*3020*/  WARPGROUP.ARRIVE ;  /* 0x00000000000079c5 */ /* 0x000fcc0000000000 */
[----:B------:R-:W-:Y:S01]  /*3030*/  HGMMA.64x64x16.F32.BF16 R24, R100, gdesc[UR12], R24, gsb0 ;  /* 0x00e0000c64187df0 */ /* 0x000fe20008001818 */
[----:B--2---:R-:W-:-:S04]  /*3040*/  PRMT R7, R8, 0x5410, R7 ;  /* 0x0000541008077816 */ /* 0x004fc80000000007 */
[-C--:B------:R-:W-:Y:S02]  /*3050*/  F2FP.F16.E4M3.UNPACK_B R8, R7.reuse ;  /* 0x00000007ff08723e */ /* 0x080fe400020006ff */
[----:B------:R-:W-:Y:S02]  /*3060*/  F2FP.F16.E4M3.UNPACK_B R7, R7.H1 ;  /* 0x00000007ff07723e */ /* 0x000fe400030006ff */
[----:B---3--:R-:W-:Y:S01]  /*3070*/  PRMT R9, R12, 0x5410, R9 ;  /* 0x000054100c097816 */ /* 0x008fe20000000009 */
[----:B------:R-:W-:-:S03]  /*3080*/  HADD2.F32 R15, -RZ, R8.H1_H1 ;  /* 0x30000008ff0f7230 */ /* 0x000fc60000004100 */
[-C--:B------:R-:W-:Y:S02]  /*3090*/  F2FP.F16.E4M3.UNPACK_B R12, R9.reuse ;  /* 0x00000009ff0c723e */ /* 0x080fe400020006ff */
[----:B------:R-:W-:Y:S02]  /*30a0*/  F2FP.F16.E4M3.UNPACK_B R9, R9.H1 ;  /* 0x00000009ff09723e */ /* 0x000fe400030006ff */
[----:B----4-:R-:W-:Y:S02]  /*30b0*/  PRMT R11, R14, 0x5410, R11 ;  /* 0x000054100e0b7816 */ /* 0x010fe4000000000b */
[----:B0-----:R-:W-:Y:S01]  /*30c0*/  PRMT R13, R20, 0x5410, R13 ;  /* 0x00005410140d7816 */ /* 0x001fe2000000000d */
[----:B------:R-:W-:Y:S02]  /*30d0*/  WARPGROUP.DEPBAR.LE gsb0, 0x0 ;  /* 0x00008000000079c5 */ /* 0x000fe40000010000 */
[----:B------:R-:W-:Y:S02]  /*30e0*/  HADD2.F32 R100, -RZ, R8.H0_H0 ;  /* 0x20000008ff647230 */ /* 0x000fe40000004100 */
[----:B------:R-:W-:-:S02]  /*30f0*/  HADD2.F32 R101, -RZ, R7.H0_H0 ;  /* 0x20000007ff657230 */ /* 0x000fc40000004100 */
[----:B------:R-:W-:Y:S01]  /*3100*/  HADD2.F32 R8, -RZ, R7.H1_H1 ;  /* 0x30000007ff087230 */ /* 0x000fe20000004100 */
[----:B------:R-:W-:Y:S01]  /*3110*/  F2FP.BF16.F32.PACK_AB R100, R15, R100 ;  /* 0x000000640f64723e */ /* 0x000fe200000010ff */
[--C-:B------:R-:W-:Y:S02]  /*3120*/  HADD2.F32 R102, -RZ, R12.reuse.H0_H0 ;  /* 0x2000000cff667230 */ /* 0x100fe40000004100 */
[----:B------:R-:W-:Y:S01]  /*3130*/  HADD2.F32 R7, -RZ, R12.H1_H1 ;  /* 0x3000000cff077230 */ /* 0x000fe20000004100 */
[----:B------:R-:W-:Y:S01]  /*3140*/  F2FP.BF16.F32.PACK_AB R101, R8, R101 ;  /* 0x000000650865723e */ /* 0x000fe200000010ff */
[--C-:B------:R-:W-:Y:S02]  /*3150*/  HADD2.F32 R103, -RZ, R9.reuse.H0_H0 ;  /* 0x20000009ff677230 */ /* 0x100fe40000004100 */
[----:B------:R-:W-:Y:S01]  /*3160*/  HADD2.F32 R12, -RZ, R9.H1_H1 ;  /* 0x30000009ff0c7230 */ /* 0x000fe20000004100 */
[----:B------:R-:W-:Y:S02]  /*3170*/  F2FP.BF16.F32.PACK_AB R102, R7, R102 ;  /* 0x000000660766723e */ /* 0x000fe400000010ff */
[----:B------:R-:W-:-:S02]  /*3180*/  F2FP.F16.E4M3.UNPACK_B R7, R11 ;  /* 0x0000000bff07723e */ /* 0x000fc400020006ff */
[----:B------:R-:W-:Y:S02]  /*3190*/  F2FP.BF16.F32.PACK_AB R103, R12, R103 ;  /* 0x000000670c67723e */ /* 0x000fe400000010ff */
[----:B------:R-:W-:Y:S02]  /*31a0*/  F2FP.F16.E4M3.UNPACK_B R9, R13 ;  /* 0x0000000dff09723e */ /* 0x000fe400020006ff */
[----:B------:R-:W-:Y:S01]  /*31b0*/  WARPGROUP.ARRIVE ;  /* 0x00000000000079c5 */ /* 0x000fe20000000000 */
[----:B------:R-:W-:Y:S02]  /*31c0*/  F2FP.F16.E4M3.UNPACK_B R11, R11.H1 ;  /* 0x0000000bff0b723e */ /* 0x000fe400030006ff */
[----:B------:R-:W-:-:S03]  /*31d0*/  F2FP.F16.E4M3.UNPACK_B R13, R13.H1 ;  /* 0x0000000dff0d723e */ /* 0x000fc600030006ff */
[----:B------:R-:W-:Y:S01]  /*31e0*/  HGMMA.64x64x16.F32.BF16 R56, R100, gdesc[UR8], R56, gsb0 ;  /* 0x00e0000864387df0 */ /* 0x000fe20008001838 */
[----:B------:R-:W-:Y:S02]  /*31f0*/  HADD2.F32 R8, -RZ, R11.H1_H1 ;  /* 0x3000000bff087230 */ /* 0x000fe40000004100 */
[----:B------:R-:W-:Y:S01]  /*3200*/  HADD2.F32 R12, -RZ, R13.H1_H1 ;  /* 0x3000000dff0c7230 */ /* 0x000fe20000004100 */
[----:B------:R-:W-:Y:S02]  /*3210*/  WARPGROUP.DEPBAR.LE gsb0, 0x0 ;  /* 0x00008000000079c5 */ /* 0x000fe40000010000 */
[----:B------:R-:W-:Y:S02]  /*3220*/  HADD2.F32 R100, -RZ, R7.H0_H0 ;  /* 0x20000007ff647230 */ /* 0x000fe40000004100 */
[----:B------:R-:W-:Y:S02]  /*3230*/  HADD2.F32 R102, -RZ, R9.H0_H0 ;  /* 0x20000009ff667230 */ /* 0x000fe40000004100 */
[----:B------:R-:W-:-:S02]  /*3240*/  HADD2.F32 R7, -RZ, R7.H1_H1 ;  /* 0x30000007ff077230 */ /* 0x000fc40000004100 */
[----:B------:R-:W-:Y:S02]  /*3250*/  HADD2.F32 R101, -RZ, R11.H0_H0 ;  /* 0x2000000bff657230 */ /* 0x000fe40000004100 */
[----:B------:R-:W-:Y:S01]  /*3260*/  HADD2.F32 R9, -RZ, R9.H1_H1 ;  /* 0x30000009ff097230 */ /* 0x000fe20000004100 */
[----:B------:R-:W-:Y:S01]  /*3270*/  F2FP.BF16.F32.PACK_AB R100, R7, R100 ;  /* 0x000000640764723e */ /* 0x000fe200000010ff */
[----:B------:R-:W-:Y:S01]  /*3280*/  HADD2.F32 R103, -RZ, R13.H0_H0 ;  /* 0x2000000dff677230 */ /* 0x000fe20000004100 */
[----:B------:R-:W-:Y:S02]  /*3290*/  F2FP.BF16.F32.PACK_AB R101, R8, R101 ;  /* 0x000000650865723e */ /* 0x000fe400000010ff */
[----:B------:R-:W-:Y:S02]  /*32a0*/  F2FP.BF16.F32.PACK_AB R102, R9, R102 ;  /* 0x000000660966723e */ /* 0x000fe400000010ff */
[----:B------:R-:W-:-:S04]  /*32b0*/  F2FP.BF16.F32.PACK_AB R103, R12, R103 ;  /* 0x000000670c67723e */ /* 0x000fc800000010ff */
[----:B------:R-:W-:-:S06]  /*32c0*/  WARPGROUP.ARRIVE ;  /* 0x00000000000079c5 */ /* 0x000fcc0000000000 */
[----:B------:R-:W-:Y:S03]  /*32d0*/  HGMMA.64x64x16.F32.BF16 R24, R100, gdesc[UR8], R24, gsb0 ;  /* 0x00e0000864187df0 */ /* 0x000fe60008001818 */
[----:B------:R-:W-:Y:S02]  /*32e0*/  WARPGROUP.DEPBAR.LE gsb0, 0x0 ;  /* 0x00008000000079c5 */ /* 0x000fe40000010000 */
[----:B-1----:R-:W-:Y:S05]  /*32f0*/  @!P0 BRA `(.L_x_28) ;  /* 0x0000000000048947 */ /* 0x002fea0003800000 */
[----:B------:R-:W-:Y:S01]  /*3300*/  BPT.TRAP 0x1 ;  /* 0x000000040000795c */ /* 0x000fe20000300000 */
.L_x_28:
[----:B------:R-:W-:Y:S01]  /*3310*/  IMAD.U32 R7, RZ, RZ, UR6 ;  /* 0x00000006ff077e24 */ /* 0x000fe2000f8e00ff */
[----:B------:R-:W-:-:S03]  /*3320*/  ISETP.GT.U32.AND P2, PT, R19, 0x1, PT ;  /* 0x000000011300780c */ /* 0x000fc60003f44070 */
[----:B------:R-:W-:-:S04]  /*3330*/  IMAD R7, R7, 0x8, R0 ;  /* 0x0000000807077824 */ /* 0x000fc800078e0200 */
[----:B------:R-:W-:-:S05]  /*3340*/  VIADD R7, R7, 0x48 ;  /* 0x0000004807077836 */ /* 0x000fca0000000000 */
[----:B------:R-:W-:-:S04]  /*3350*/  PRMT R7, RZ, 0x654, R7 ;  /* 0x00000654ff077816 */ /* 0x000fc80000000007 */
[----:B------:R0:W-:Y:S01]  /*3360*/  SYNCS.ARRIVE.TRANS64.RED.A1T0 RZ, [R7+URZ], RZ ;  /* 0x000000ff07ff79a7 */ /* 0x0001e2000810043f */
[----:B------:R-:W-:Y:S05]  /*3370*/  @P2 BRA `(.L_x_29) ;  /* 0x0000000000042947 */ /* 0x000fea0003800000 */
[----:B------:R-:W-:Y:S01]  /*3380*/  BPT.TRAP 0x1 ;  /* 0x000000040000795c */ /* 0x000fe20000300000 */
.L_x_29:
[----:B------:R-:W-:-:S04]  /*3390*/  UIADD3 UR6, UR6, 0x1, URZ ;  /* 0x0000000106067890 */ /* 0x000fc8000fffe03f */
[----:B------:R-:W-:-:S04]  /*33a0*/  UISETP.NE.AND UP0, UPT, UR6, 0x9, UPT ;  /* 0x000000090600788c */ /* 0x000fc8000bf05270 */
[----:B------:R-:W-:Y:S01]  /*33b0*/  USEL UR6, UR6, URZ, UP0 ;  /* 0x0000003f06067287 */ /* 0x000fe20008000000 */
[----:B------:R-:W-:Y:S11]  /*33c0*/  @!P0 BRA `(.L_x_30) ;  /* 0x0000000000048947 */ /* 0x000ff60003800000 */
[----:B------:R-:W-:Y:S01]  /*33d0*/  BPT.TRAP 0x1 ;  /* 0x000000040000795c */ /* 0x000fe20000300000 */
.L_x_30:
[----:B------:R-:W-:Y:S05]  /*33e0*/  @P1 BRA `(.L_x_31) ;  /* 0x0000000000081947 */ /* 0x000fea0003800000 */
[----:B------:R-:W1:Y:S02]  /*33f0*/  SYNCS.PHASECHK.TRANS64.TRYWAIT P1, [R96+URZ], R95 ;  /* 0x0000005f600075a7 */ /* 0x000e64000802017f */
[----:B-1----:R-:W-:Y:S05]  /*3400*/  @!P1 BRA `(.L_x_32) ;  /* 0x0000007c00789947 */ /* 0x002fea0003800000 */
.L_x_31:
[----:B------:R-:W-:Y:S01]  /*3410*/  USHF.L.U32 UR8, UR7, 0xe, URZ ;  /* 0x0000000e07087899 */ /* 0x000fe2000800063f */
[C---:B------:R-:W-:Y:S01]  /*3420*/  ISETP.GT.AND P1, PT, R5.reuse, 0x2, PT ;  /* 0x000000020500780c */ /* 0x040fe20003f24270 */
[----:B------:R-:W-:Y:S01]  /*3430*/  UMOV UR5, UR7 ;  /* 0x0000000700057c82 */ /* 0x000fe20008000000 */
[----:B------:R-:W-:-:S03]  /*3440*/  VIADD R5, R5, 0xffffffff ;  /* 0xffffffff05057836 */ /* 0x000fc60000000000 */
[----:B0-----:R-:W-:-:S05]  /*3450*/  LOP3.LUT R7, R3, UR8, RZ, 0xfc, !PT ;  /* 0x0000000803077c12 */ /* 0x001fca000f8efcff */
[----:B------:R-:W-:-:S04]  /*3460*/  IMAD.IADD R7, R0, 0x1, R7 ;  /* 0x0000000100077824 */ /* 0x000fc800078e0207 */
[----:B-1----:R-:W-:Y:S01]  /*3470*/  IMAD.IADD R95, R4, 0x1, R7 ;  /* 0x00000001045f7824 */ /* 0x002fe200078e0207 */
[----:B------:R-:W-:Y:S04]  /*3480*/  LDS.U16 R13, [R7+0x2a00] ;  /* 0x002a0000070d7984 */ /* 0x000fe80000000400 */
[----:B------:R-:W0:Y:S04]  /*3490*/  LDS.U16 R14, [R7+0x2800] ;  /* 0x00280000070e7984 */ /* 0x000e280000000400 */
[----:B------:R-:W-:Y:S04]  /*34a0*/  LDS.U16 R8, [R7+0xa00] ;  /* 0x000a000007087984 */ /* 0x000fe80000000400 */
[----:B------:R-:W1:Y:S04]  /*34b0*/  LDS.U16 R9, [R7+0x800] ;  /* 0x0008000007097984 */ /* 0x000e680000000400 */
[----:B------:R-:W-:Y:S04]  /*34c0*/  LDS.U16 R11, [R7+0xa08] ;  /* 0x000a0800070b7984 */ /* 0x000fe80000000400 */
[----:B------:R-:W2:Y:S04]  /*34d0*/  LDS.U16 R12, [R7+0x808] ;  /* 0x00080800070c7984 */ /* 0x000ea80000000400 */
[----:B------:R-:W-:Y:S04]  /*34e0*/  LDS.U16 R15, [R7+0x2a08] ;  /* 0x002a0800070f7984 */ /* 0x000fe80000000400 */
[----:B------:R2:W3:Y:S04]  /*34f0*/  LDS.U16 R20, [R7+0x2808] ;  /* 0x0028080007147984 */ /* 0x0004e80000000400 */
[----:B------:R-:W-:Y:S04]  /*3500*/  LDS.U16 R91, [R95+0xa08] ;  /* 0x000a08005f5b7984 */ /* 0x000fe80000000400 */
[----:B------:R-:W4:Y:S04]  /*3510*/  LDS.U16 R94, [R95+0x808] ;  /* 0x000808005f5e7984 */ /* 0x000f280000000400 */
[----:B------:R-:W-:Y:S04]  /*3520*/  LDS.U16 R93, [R95+0x2a00] ;  /* 0x002a00005f5d7984 */ /* 0x000fe80000000400 */
[----:B------:R-:W4:Y:S01]  /*3530*/  LDS.U16 R96, [R95+0x2800] ;  /* 0x002800005f607984 */ /* 0x000f220000000400 */
[----:B0-----:R-:W-:-:S03]  /*3540*/  PRMT R13, R14, 0x5410, R13 ;  /* 0x000054100e0d7816 */ /* 0x001fc6000000000d */
[----:B------:R-:W-:Y:S04]  /*3550*/  LDS.U16 R21, [R95+0xa00] ;  /* 0x000a00005f157984 */ /* 0x000fe80000000400 */
[----:B------:R-:W0:Y:S01]  /*3560*/  LDS.U16 R92, [R95+0x800] ;  /* 0x000800005f5c7984 */ /* 0x000e220000000400 */
[----:B-1----:R-:W-:-:S03]  /*3570*/  PRMT R8, R9, 0x5410, R8 ;  /* 0x0000541009087816 */ /* 0x002fc60000000008 */
[----:B------:R-:W-:Y:S04]  /*3580*/  LDS.U16 R14, [R95+0x2a08] ;  /* 0x002a08005f0e7984 */ /* 0x000fe80000000400 */
[----:B------:R1:W0:Y:S01]  /*3590*/  LDS.U16 R101, [R95+0x2808] ;  /* 0x002808005f657984 */ /* 0x0002220000000400 */
[----:B--2---:R-:W-:Y:S02]  /*35a0*/  PRMT R7, R12, 0x5410, R11 ;  /* 0x000054100c077816 */ /* 0x004fe4000000000b */
[----:B---3--:R-:W-:Y:S02]  /*35b0*/  PRMT R15, R20, 0x5410, R15 ;  /* 0x00005410140f7816 */ /* 0x008fe4000000000f */
[-C--:B------:R-:W-:Y:S02]  /*35c0*/  F2FP.F16.E4M3.UNPACK_B R20, R8.reuse ;  /* 0x00000008ff14723e */ /* 0x080fe400020006ff */
[----:B------:R-:W-:-:S02]  /*35d0*/  F2FP.F16.E4M3.UNPACK_B R8, R8.H1 ;  /* 0x00000008ff08723e */ /* 0x000fc400030006ff */
[----:B------:R-:W-:Y:S02]  /*35e0*/  F2FP.F16.E4M3.UNPACK_B R99, R15 ;  /* 0x0000000fff63723e */ /* 0x000fe400020006ff */
[----:B----4-:R-:W-:Y:S02]  /*35f0*/  PRMT R11, R94, 0x5410, R91 ;  /* 0x000054105e0b7816 */ /* 0x010fe4000000005b */
[-C--:B------:R-:W-:Y:S01]  /*3600*/  F2FP.F16.E4M3.UNPACK_B R91, R7.reuse ;  /* 0x00000007ff5b723e */ /* 0x080fe200020006ff */
[----:B------:R-:W-:Y:S01]  /*3610*/  HADD2.F32 R100, -RZ, R99.H1_H1 ;  /* 0x30000063ff647230 */ /* 0x000fe20000004100 */
[----:B------:R-:W-:Y:S02]  /*3620*/  F2FP.F16.E4M3.UNPACK_B R7, R7.H1 ;  /* 0x00000007ff07723e */ /* 0x000fe400030006ff */
[----:B------:R-:W-:Y:S01]  /*3630*/  F2FP.F16.E4M3.UNPACK_B R15, R15.H1 ;  /* 0x0000000fff0f723e */ /* 0x000fe200030006ff */
[----:B------:R-:W-:Y:S01]  /*3640*/  HADD2.F32 R94, -RZ, R91.H0_H0 ;  /* 0x2000005bff5e7230 */ /* 0x000fe20000004100 */
[----:B------:R-:W-:Y:S01]  /*3650*/  PRMT R12, R96, 0x5410, R93 ;  /* 0x00005410600c7816 */ /* 0x000fe2000000005d */
[----:B-1----:R-:W-:Y:S01]  /*3660*/  HADD2.F32 R95, -RZ, R7.H0_H0 ;  /* 0x20000007ff5f7230 */ /* 0x002fe20000004100 */
[-C--:B------:R-:W-:Y:S01]  /*3670*/  F2FP.F16.E4M3.UNPACK_B R96, R13.reuse ;  /* 0x0000000dff60723e */ /* 0x080fe200020006ff */
[--C-:B------:R-:W-:Y:S01]  /*3680*/  HADD2.F32 R93, -RZ, R8.reuse.H0_H0 ;  /* 0x20000008ff5d7230 */ /* 0x100fe20000004100 */
[----:B------:R-:W-:Y:S01]  /*3690*/  F2FP.F16.E4M3.UNPACK_B R13, R13.H1 ;  /* 0x0000000dff0d723e */ /* 0x000fe200030006ff */
[----:B------:R-:W-:-:S02]  /*36a0*/  HADD2.F32 R8, -RZ, R8.H1_H1 ;  /* 0x30000008ff087230 */ /* 0x000fc40000004100 */
[----:B------:R-:W-:Y:S01]  /*36b0*/  HADD2.F32 R91, -RZ, R91.H1_H1 ;  /* 0x3000005bff5b7230 */ /* 0x000fe20000004100 */
[----:B0-----:R-:W-:Y:S01]  /*36c0*/  PRMT R9, R92, 0x5410, R21 ;  /* 0x000054105c097816 */ /* 0x001fe20000000015 */
[--C-:B------:R-:W-:Y:S01]  /*36d0*/  HADD2.F32 R92, -RZ, R20.reuse.H0_H0 ;  /* 0x20000014ff5c7230 */ /* 0x100fe20000004100 */
[----:B------:R-:W-:Y:S01]  /*36e0*/  F2FP.BF16.F32.PACK_AB R93, R8, R93 ;  /* 0x0000005d085d723e */ /* 0x000fe200000010ff */
[----:B------:R-:W-:Y:S01]  /*36f0*/  HADD2.F32 R21, -RZ, R20.H1_H1 ;  /* 0x30000014ff157230 */ /* 0x000fe20000004100 */
[----:B------:R-:W-:Y:S01]  /*3700*/  F2FP.BF16.F32.PACK_AB R94, R91, R94 ;  /* 0x0000005e5b5e723e */ /* 0x000fe200000010ff */
[----:B------:R-:W-:Y:S02]  /*3710*/  HADD2.F32 R20, -RZ, R7.H1_H1 ;  /* 0x30000007ff147230 */ /* 0x000fe40000004100 */
[--C-:B------:R-:W-:Y:S01]  /*3720*/  HADD2.F32 R97, -RZ, R13.reuse.H0_H0 ;  /* 0x2000000dff617230 */ /* 0x100fe20000004100 */
[----:B------:R-:W-:Y:S01]  /*3730*/  F2FP.BF16.F32.PACK_AB R92, R21, R92 ;  /* 0x0000005c155c723e */ /* 0x000fe200000010ff */
[----:B------:R-:W-:Y:S01]  /*3740*/  HADD2.F32 R98, -RZ, R13.H1_H1 ;  /* 0x3000000dff627230 */ /* 0x000fe20000004100 */
[----:B------:R-:W-:Y:S01]  /*3750*/  F2FP.BF16.F32.PACK_AB R95, R20, R95 ;  /* 0x0000005f145f723e */ /* 0x000fe200000010ff */
[----:B------:R-:W-:-:S02]  /*3760*/  HADD2.F32 R7, -RZ, R96.H0_H0 ;  /* 0x20000060ff077230 */ /* 0x000fc40000004100 */
[----:B------:R-:W-:Y:S01]  /*3770*/  HADD2.F32 R13, -RZ, R99.H0_H0 ;  /* 0x20000063ff0d7230 */ /* 0x000fe20000004100 */
[----:B------:R-:W-:Y:S01]  /*3780*/  F2FP.BF16.F32.PACK_AB R97, R98, R97 ;  /* 0x000000616261723e */ /* 0x000fe200000010ff */
[----:B------:R-:W-:Y:S02]  /*3790*/  HADD2.F32 R96, -RZ, R96.H1_H1 ;  /* 0x30000060ff607230 */ /* 0x000fe40000004100 */
[--C-:B------:R-:W-:Y:S01]  /*37a0*/  HADD2.F32 R99, -RZ, R15.reuse.H0_H0 ;  /* 0x2000000fff637230 */ /* 0x100fe20000004100 */
[----:B------:R-:W-:Y:S01]  /*37b0*/  F2FP.BF16.F32.PACK_AB R98, R100, R13 ;  /* 0x0000000d6462723e */ /* 0x000fe200000010ff */
[----:B------:R-:W-:Y:S01]  /*37c0*/  HADD2.F32 R102, -RZ, R15.H1_H1 ;  /* 0x3000000fff667230 */ /* 0x000fe20000004100 */
[----:B------:R-:W-:Y:S02]  /*37d0*/  F2FP.BF16.F32.PACK_AB R96, R96, R7 ;  /* 0x000000076060723e */ /* 0x000fe400000010ff */
[----:B------:R-:W-:Y:S02]  /*37e0*/  PRMT R13, R101, 0x5410, R14 ;  /* 0x00005410650d7816 */ /* 0x000fe4000000000e */
[----:B------:R-:W-:Y:S01]  /*37f0*/  F2FP.BF16.F32.PACK_AB R99, R102, R99 ;  /* 0x000000636663723e */ /* 0x000fe200000010ff */
[----:B------:R-:W-:Y:S06]  /*3800*/  @P1 BRA `(.L_x_33) ;  /* 0xffffffec00f81947 */ /* 0x000fec000383ffff */
.L_x_26:
[----:B------:R-:W-:Y:S01]  /*3810*/  ULEA UR4, UR7, UR4, 0x9 ;  /* 0x0000000407047291 */ /* 0x000fe2000f8e483f */
[----:B------:R-:W-:Y:S01]  /*3820*/  WARPGROUP.ARRIVE ;  /* 0x00000000000079c5 */ /* 0x000fe20000000000 */
[----:B------:R-:W-:Y:S01]  /*3830*/  UMOV UR11, 0x40000040 ;  /* 0x40000040000b7882 */ /* 0x000fe20000000000 */
[----:B------:R-:W-:Y:S02]  /*3840*/  F2FP.F16.E4M3.UNPACK_B R5, R9 ;  /* 0x00000009ff05723e */ /* 0x000fe400020006ff */
[----:B------:R-:W-:Y:S02]  /*3850*/  F2FP.F16.E4M3.UNPACK_B R7, R11 ;  /* 0x0000000bff07723e */ /* 0x000fe400020006ff */
[----:B------:R-:W-:Y:S01]  /*3860*/  UMOV UR10, UR4 ;  /* 0x00000004000a7c82 */ /* 0x000fe20008000000 */
[----:B------:R-:W-:Y:S01]  /*3870*/  F2FP.F16.E4M3.UNPACK_B R9, R9.H1 ;  /* 0x00000009ff09723e */ /* 0x000fe200030006ff */
[----:B------:R-:W-:Y:S01]  /*3880*/  HGMMA.64x64x16.F32.BF16 R56, R92, gdesc[UR8], R56, gsb0 ;  /* 0x00e000085c387df0 */ /* 0x000fe20008001838 */
[----:B------:R-:W-:Y:S01]  /*3890*/  F2FP.F16.E4M3.UNPACK_B R11, R11.H1 ;  /* 0x0000000bff0b723e */ /* 0x000fe200030006ff */
[----:B------:R-:W-:Y:S01]  /*38a0*/  HADD2.F32 R100, -RZ, R5.H0_H0 ;  /* 0x20000005ff647230 */ /* 0x000fe20000004100 */
[----:B------:R-:W-:Y:S01]  /*38b0*/  IADD3 R3, R3, UR8, R10 ;  /* 0x0000000803037c10 */ /* 0x000fe2000fffe00a */
[----:B------:R-:W-:Y:S01]  /*38c0*/  HADD2.F32 R102, -RZ, R7.H0_H0 ;  /* 0x20000007ff667230 */ /* 0x000fe20000004100 */
[----:B------:R-:W-:Y:S01]  /*38d0*/  UIADD3 UR8, UR4, 0x2, URZ ;  /* 0x0000000204087890 */ /* 0x000fe2000fffe03f */
[----:B------:R-:W-:Y:S01]  /*38e0*/  HADD2.F32 R5, -RZ, R5.H1_H1 ;  /* 0x30000005ff057230 */ /* 0x000fe20000004100 */
        /* <DEDUP_REMOVED lines=10> */
[----:B------:R-:W-:Y:S01]  /*3990*/  HADD2.F32 R15, -RZ, R14.H1_H1 ;  /* 0x3000000eff0f7230 */ /* 0x000fe20000004100 */
[-C--:B------:R-:W-:Y:S01]  /*39a0*/  F2FP.F16.E4M3.UNPACK_B R11, R12.reuse ;  /* 0x0000000cff0b723e */ /* 0x080fe200020006ff */
[----:B------:R-:W-:Y:S01]  /*39b0*/  IMAD.IADD R3, R0, 0x1, R3 ;  /* 0x0000000100037824 */ /* 0x000fe200078e0203 */
[----:B------:R-:W-:Y:S02]  /*39c0*/  F2FP.BF16.F32.PACK_AB R103, R8, R103 ;  /* 0x000000670867723e */ /* 0x000fe400000010ff */
[----:B------:R-:W-:Y:S01]  /*39d0*/  F2FP.F16.E4M3.UNPACK_B R12, R12.H1 ;  /* 0x0000000cff0c723e */ /* 0x000fe200030006ff */
[----:B------:R-:W-:Y:S01]  /*39e0*/  IMAD.IADD R20, R4, 0x1, R3 ;  /* 0x0000000104147824 */ /* 0x000fe200078e0203 */
[----:B------:R-:W-:-:S02]  /*39f0*/  WARPGROUP.DEPBAR.LE gsb0, 0x0 ;  /* 0x00008000000079c5 */ /* 0x000fc40000010000 */
[----:B------:R-:W-:-:S06]  /*3a00*/  WARPGROUP.ARRIVE ;  /* 0x00000000000079c5 */ /* 0x000fcc0000000000 */
[----:B------:R-:W-:Y:S01]  /*3a10*/  HGMMA.64x64x16.F32.BF16 R24, R96, gdesc[UR8], R24, gsb0 ;  /* 0x00e0000860187df0 */ /* 0x000fe20008001818 */
        /* <DEDUP_REMOVED lines=8> */
[--C-:B------:R-:W-:Y:S01]  /*3aa0*/  HADD2.F32 R100, -RZ, R11.reuse.H0_H0 ;  /* 0x2000000bff647230 */ /* 0x100fe20000004100 */
[----:B------:R-:W-:Y:S01]  /*3ab0*/  LDS.U16 R5, [R3+0xa00] ;  /* 0x000a000003057984 */ /* 0x000fe20000000400 */
[----:B------:R-:W-:Y:S02]  /*3ac0*/  HADD2.F32 R101, -RZ, R12.H0_H0 ;  /* 0x2000000cff657230 */ /* 0x000fe40000004100 */
[----:B------:R-:W-:Y:S01]  /*3ad0*/  HADD2.F32 R102, -RZ, R14.H0_H0 ;  /* 0x2000000eff667230 */ /* 0x000fe20000004100 */
[----:B------:R-:W0:Y:S01]  /*3ae0*/  LDS.U16 R6, [R3+0x800] ;  /* 0x0008000003067984 */ /* 0x000e220000000400 */
[----:B------:R-:W-:-:S02]  /*3af0*/  HADD2.F32 R11, -RZ, R11.H1_H1 ;  /* 0x3000000bff0b7230 */ /* 0x000fc40000004100 */
[----:B------:R-:W-:Y:S01]  /*3b00*/  HADD2.F32 R12, -RZ, R12.H1_H1 ;  /* 0x3000000cff0c7230 */ /* 0x000fe20000004100 */
[----:B------:R-:W-:Y:S01]  /*3b10*/  F2FP.BF16.F32.PACK_AB R102, R15, R102 ;  /* 0x000000660f66723e */ /* 0x000fe200000010ff */
[--C-:B------:R-:W-:Y:S01]  /*3b20*/  HADD2.F32 R103, -RZ, R13.reuse.H0_H0 ;  /* 0x2000000dff677230 */ /* 0x100fe20000004100 */
[----:B------:R-:W-:Y:S01]  /*3b30*/  F2FP.BF16.F32.PACK_AB R100, R11, R100 ;  /* 0x000000640b64723e */ /* 0x000fe200000010ff */
[----:B------:R-:W-:Y:S01]  /*3b40*/  HADD2.F32 R14, -RZ, R13.H1_H1 ;  /* 0x3000000dff0e7230 */ /* 0x000fe20000004100 */
[----:B------:R-:W-:Y:S01]  /*3b50*/  F2FP.BF16.F32.PACK_AB R101, R12, R101 ;  /* 0x000000650c65723e */ /* 0x000fe200000010ff */
[----:B------:R-:W-:Y:S03]  /*3b60*/  LDS.U16 R7, [R3+0xa08] ;  /* 0x000a080003077984 */ /* 0x000fe60000000400 */
[----:B------:R-:W-:Y:S01]  /*3b70*/  F2FP.BF16.F32.PACK_AB R103, R14, R103 ;  /* 0x000000670e67723e */ /* 0x000fe200000010ff */
[----:B------:R-:W1:Y:S04]  /*3b80*/  LDS.U16 R8, [R3+0x808] ;  /* 0x0008080003087984 */ /* 0x000e680000000400 */
[----:B------:R-:W-:Y:S04]  /*3b90*/  LDS.U16 R9, [R3+0x2a00] ;  /* 0x002a000003097984 */ /* 0x000fe80000000400 */
[----:B------:R-:W2:Y:S01]  /*3ba0*/  LDS.U16 R10, [R3+0x2800] ;  /* 0x00280000030a7984 */ /* 0x000ea20000000400 */
[----:B------:R-:W-:-:S06]  /*3bb0*/  WARPGROUP.ARRIVE ;  /* 0x00000000000079c5 */ /* 0x000fcc0000000000 */
[----:B------:R-:W-:Y:S01]  /*3bc0*/  HGMMA.64x64x16.F32.BF16 R24, R100, gdesc[UR8], R24, gsb0 ;  /* 0x00e0000864187df0 */ /* 0x000fe20008001818 */
[----:B------:R-:W-:Y:S01]  /*3bd0*/  UMOV UR10, UR8 ;  /* 0x00000008000a7c82 */ /* 0x000fe20008000000 */
[----:B------:R-:W-:Y:S01]  /*3be0*/  UMOV UR11, 0x40000040 ;  /* 0x40000040000b7882 */ /* 0x000fe20000000000 */
[----:B0-----:R-:W-:-:S04]  /*3bf0*/  PRMT R5, R6, 0x5410, R5 ;  /* 0x0000541006057816 */ /* 0x001fc80000000005 */
[-C--:B------:R-:W-:Y:S02]  /*3c00*/  F2FP.F16.E4M3.UNPACK_B R4, R5.reuse ;  /* 0x00000005ff04723e */ /* 0x080fe400020006ff */
[----:B------:R-:W-:-:S03]  /*3c10*/  F2FP.F16.E4M3.UNPACK_B R5, R5.H1 ;  /* 0x00000005ff05723e */ /* 0x000fc600030006ff */
[----:B------:R-:W-:Y:S01]  /*3c20*/  HADD2.F32 R13, -RZ, R4.H1_H1 ;  /* 0x30000004ff0d7230 */ /* 0x000fe20000004100 */
[----:B-1----:R-:W-:-:S04]  /*3c30*/  PRMT R7, R8, 0x5410, R7 ;  /* 0x0000541008077816 */ /* 0x002fc80000000007 */
[-C--:B------:R-:W-:Y:S02]  /*3c40*/  F2FP.F16.E4M3.UNPACK_B R6, R7.reuse ;  /* 0x00000007ff06723e */ /* 0x080fe400020006ff */
[----:B------:R-:W-:Y:S02]  /*3c50*/  F2FP.F16.E4M3.UNPACK_B R7, R7.H1 ;  /* 0x00000007ff07723e */ /* 0x000fe400030006ff */
[----:B--2---:R-:W-:Y:S01]  /*3c60*/  PRMT R9, R10, 0x5410, R9 ;  /* 0x000054100a097816 */ /* 0x004fe20000000009 */
[----:B------:R-:W-:Y:S02]  /*3c70*/  WARPGROUP.DEPBAR.LE gsb0, 0x0 ;  /* 0x00008000000079c5 */ /* 0x000fe40000010000 */
[----:B------:R-:W-:Y:S01]  /*3c80*/  LDS.U16 R11, [R3+0x2a08] ;  /* 0x002a0800030b7984 */ /* 0x000fe20000000400 */
[----:B------:R-:W-:Y:S02]  /*3c90*/  HADD2.F32 R100, -RZ, R4.H0_H0 ;  /* 0x20000004ff647230 */ /* 0x000fe40000004100 */
[----:B------:R-:W-:Y:S01]  /*3ca0*/  HADD2.F32 R102, -RZ, R6.H0_H0 ;  /* 0x20000006ff667230 */ /* 0x000fe20000004100 */
[----:B------:R0:W1:Y:S01]  /*3cb0*/  LDS.U16 R12, [R3+0x2808] ;  /* 0x00280800030c7984 */ /* 0x0000620000000400 */
[--C-:B------:R-:W-:Y:S01]  /*3cc0*/  HADD2.F32 R101, -RZ, R5.reuse.H0_H0 ;  /* 0x20000005ff657230 */ /* 0x100fe20000004100 */
[----:B------:R-:W-:Y:S01]  /*3cd0*/  F2FP.BF16.F32.PACK_AB R100, R13, R100 ;  /* 0x000000640d64723e */ /* 0x000fe200000010ff */
[----:B------:R-:W-:-:S02]  /*3ce0*/  HADD2.F32 R4, -RZ, R5.H1_H1 ;  /* 0x30000005ff047230 */ /* 0x000fc40000004100 */
[--C-:B------:R-:W-:Y:S02]  /*3cf0*/  HADD2.F32 R103, -RZ, R7.reuse.H0_H0 ;  /* 0x20000007ff677230 */ /* 0x100fe40000004100 */
[----:B0-----:R-:W-:Y:S01]  /*3d00*/  HADD2.F32 R3, -RZ, R6.H1_H1 ;  /* 0x30000006ff037230 */ /* 0x001fe20000004100 */
[----:B------:R-:W-:Y:S01]  /*3d10*/  F2FP.BF16.F32.PACK_AB R101, R4, R101 ;  /* 0x000000650465723e */ /* 0x000fe200000010ff */
[----:B------:R-:W-:-:S03]  /*3d20*/  HADD2.F32 R6, -RZ, R7.H1_H1 ;  /* 0x30000007ff067230 */ /* 0x000fc60000004100 */
[----:B------:R-:W-:Y:S02]  /*3d30*/  F2FP.BF16.F32.PACK_AB R102, R3, R102 ;  /* 0x000000660366723e */ /* 0x000fe400000010ff */
[----:B------:R-:W-:Y:S02]  /*3d40*/  F2FP.BF16.F32.PACK_AB R103, R6, R103 ;  /* 0x000000670667723e */ /* 0x000fe400000010ff */
[-C--:B------:R-:W-:Y:S02]  /*3d50*/  F2FP.F16.E4M3.UNPACK_B R3, R9.reuse ;  /* 0x00000009ff03723e */ /* 0x080fe400020006ff */
[----:B------:R-:W-:Y:S01]  /*3d60*/  WARPGROUP.ARRIVE ;  /* 0x00000000000079c5 */ /* 0x000fe20000000000 */
[----:B------:R-:W-:Y:S02]  /*3d70*/  F2FP.F16.E4M3.UNPACK_B R9, R9.H1 ;  /* 0x00000009ff09723e */ /* 0x000fe400030006ff */
[----:B------:R-:W-:-:S03]  /*3d80*/  HADD2.F32 R13, -RZ, R3.H1_H1 ;  /* 0x30000003ff0d7230 */ /* 0x000fc60000004100 */
[----:B------:R-:W-:Y:S01]  /*3d90*/  HGMMA.64x64x16.F32.BF16 R56, R100, gdesc[UR8], R56, gsb0 ;  /* 0x00e0000864387df0 */ /* 0x000fe20008001838 */
[----:B-1----:R-:W-:Y:S01]  /*3da0*/  PRMT R11, R12, 0x5410, R11 ;  /* 0x000054100c0b7816 */ /* 0x002fe2000000000b */
[----:B------:R-:W-:-:S03]  /*3db0*/  HADD2.F32 R12, -RZ, R9.H1_H1 ;  /* 0x30000009ff0c7230 */ /* 0x000fc60000004100 */
[-C--:B------:R-:W-:Y:S02]  /*3dc0*/  F2FP.F16.E4M3.UNPACK_B R14, R11.reuse ;  /* 0x0000000bff0e723e */ /* 0x080fe400020006ff */
[----:B------:R-:W-:-:S03]  /*3dd0*/  F2FP.F16.E4M3.UNPACK_B R11, R11.H1 ;  /* 0x0000000bff0b723e */ /* 0x000fc600030006ff */
[--C-:B------:R-:W-:Y:S01]  /*3de0*/  HADD2.F32 R15, -RZ, R14.reuse.H1_H1 ;  /* 0x3000000eff0f7230 */ /* 0x100fe20000004100 */
[----:B------:R-:W-:Y:S02]  /*3df0*/  WARPGROUP.DEPBAR.LE gsb0, 0x0 ;  /* 0x00008000000079c5 */ /* 0x000fe40000010000 */
[----:B------:R-:W-:Y:S01]  /*3e00*/  HADD2.F32 R102, -RZ, R14.H0_H0 ;  /* 0x2000000eff667230 */ /* 0x000fe20000004100 */
[----:B------:R-:W-:Y:S01]  /*3e10*/  LDS.U16 R4, [R20+0x800] ;  /* 0x0008000014047984 */ /* 0x000fe20000000400 */
[----:B------:R-:W-:Y:S02]  /*3e20*/  HADD2.F32 R100, -RZ, R3.H0_H0 ;  /* 0x20000003ff647230 */ /* 0x000fe40000004100 */
[----:B------:R-:W-:Y:S01]  /*3e30*/  HADD2.F32 R101, -RZ, R9.H0_H0 ;  /* 0x20000009ff657230 */ /* 0x000fe20000004100 */
[----:B------:R-:W-:Y:S01]  /*3e40*/  F2FP.BF16.F32.PACK_AB R102, R15, R102 ;  /* 0x000000660f66723e */ /* 0x000fe200000010ff */
[--C-:B------:R-:W-:Y:S01]  /*3e50*/  HADD2.F32 R103, -RZ, R11.reuse.H0_H0 ;  /* 0x2000000bff677230 */ /* 0x100fe20000004100 */
[----:B------:R-:W-:Y:S01]  /*3e60*/  F2FP.BF16.F32.PACK_AB R100, R13, R100 ;  /* 0x000000640d64723e */ /* 0x000fe200000010ff */
[----:B------:R-:W-:Y:S01]  /*3e70*/  HADD2.F32 R14, -RZ, R11.H1_H1 ;  /* 0x3000000bff0e7230 */ /* 0x000fe20000004100 */
[----:B------:R-:W-:Y:S01]  /*3e80*/  F2FP.BF16.F32.PACK_AB R101, R12, R101 ;  /* 0x000000650c65723e */ /* 0x000fe200000010ff */
[----:B------:R-:W0:Y:S03]  /*3e90*/  LDS.U16 R3, [R20+0xa00] ;  /* 0x000a000014037984 */ /* 0x000e260000000400 */
[----:B------:R-:W-:Y:S01]  /*3ea0*/  F2FP.BF16.F32.PACK_AB R103, R14, R103 ;  /* 0x000000670e67723e */ /* 0x000fe200000010ff */
[----:B------:R-:W-:Y:S04]  /*3eb0*/  LDS.U16 R5, [R20+0xa08] ;  /* 0x000a080014057984 */ /* 0x000fe80000000400 */
[----:B------:R-:W1:Y:S04]  /*3ec0*/  LDS.U16 R6, [R20+0x808] ;  /* 0x0008080014067984 */ /* 0x000e680000000400 */
[----:B------:R-:W-:Y:S04]  /*3ed0*/  LDS.U16 R7, [R20+0x2a00] ;  /* 0x002a000014077984 */ /* 0x000fe80000000400 */
[----:B------:R-:W2:Y:S04]  /*3ee0*/  LDS.U16 R8, [R20+0x2800] ;  /* 0x0028000014087984 */ /* 0x000ea80000000400 */
[----:B------:R-:W-:Y:S04]  /*3ef0*/  LDS.U16 R9, [R20+0x2a08] ;  /* 0x002a080014097984 */ /* 0x000fe80000000400 */
[----:B------:R-:W3:Y:S01]  /*3f00*/  LDS.U16 R10, [R20+0x2808] ;  /* 0x00280800140a7984 */ /* 0x000ee20000000400 */
[----:B------:R-:W-:-:S06]  /*3f10*/  WARPGROUP.ARRIVE ;  /* 0x00000000000079c5 */ /* 0x000fcc0000000000 */
[----:B------:R-:W-:Y:S01]  /*3f20*/  HGMMA.64x64x16.F32.BF16 R24, R100, gdesc[UR8], R24, gsb0 ;  /* 0x00e0000864187df0 */ /* 0x000fe20008001818 */
[----:B------:R-:W-:Y:S01]  /*3f30*/  UMOV UR10, UR4 ;  /* 0x00000004000a7c82 */ /* 0x000fe20008000000 */
[----:B------:R-:W-:Y:S01]  /*3f40*/  UMOV UR11, 0x40000040 ;  /* 0x40000040000b7882 */ /* 0x000fe20000000000 */
[----:B0-----:R-:W-:-:S04]  /*3f50*/  PRMT R3, R4, 0x5410, R3 ;  /* 0x0000541004037816 */ /* 0x001fc80000000003 */
[-C--:B------:R-:W-:Y:S02]  /*3f60*/  F2FP.F16.E4M3.UNPACK_B R4, R3.reuse ;  /* 0x00000003ff04723e */ /* 0x080fe400020006ff */
[----:B------:R-:W-:Y:S02]  /*3f70*/  F2FP.F16.E4M3.UNPACK_B R3, R3.H1 ;  /* 0x00000003ff03723e */ /* 0x000fe400030006ff */
[----:B-1----:R-:W-:Y:S01]  /*3f80*/  PRMT R5, R6, 0x5410, R5 ;  /* 0x0000541006057816 */ /* 0x002fe20000000005 */
[----:B------:R-:W-:-:S03]  /*3f90*/  HADD2.F32 R11, -RZ, R4.H1_H1 ;  /* 0x30000004ff0b7230 */ /* 0x000fc60000004100 */
[-C--:B------:R-:W-:Y:S02]  /*3fa0*/  F2FP.F16.E4M3.UNPACK_B R6, R5.reuse ;  /* 0x00000005ff06723e */ /* 0x080fe400020006ff */
[----:B------:R-:W-:Y:S02]  /*3fb0*/  F2FP.F16.E4M3.UNPACK_B R5, R5.H1 ;  /* 0x00000005ff05723e */ /* 0x000fe400030006ff */
[----:B--2---:R-:W-:Y:S02]  /*3fc0*/  PRMT R7, R8, 0x5410, R7 ;  /* 0x0000541008077816 */ /* 0x004fe40000000007 */
[----:B---3--:R-:W-:Y:S01]  /*3fd0*/  PRMT R9, R10, 0x5410, R9 ;  /* 0x000054100a097816 */ /* 0x008fe20000000009 */
        /* <DEDUP_REMOVED lines=34> */
[----:B------:R-:W-:Y:S05]  /*4200*/  @!P0 BRA `(.L_x_34) ;  /* 0x0000000000048947 */ /* 0x000fea0003800000 */
[----:B------:R-:W-:Y:S01]  /*4210*/  BPT.TRAP 0x1 ;  /* 0x000000040000795c */ /* 0x000fe20000300000 */
.L_x_34:
        /* <DEDUP_REMOVED lines=8> */
.L_x_25:
[----:B------:R-:W-:Y:S05]  /*42a0*/  @!P0 BRA `(.L_x_35) ;  /* 0x0000000000048947 */ /* 0x000fea0003800000 */
[----:B------:R-:W-:Y:S01]  /*42b0*/  BPT.TRAP 0x1 ;  /* 0x000000040000795c */ /* 0x000fe20000300000 */
.L_x_35:
[----:B------:R-:W-:Y:S01]  /*42c0*/  UIADD3 UR39, UR40, UR39, URZ ;  /* 0x0000002728277290 */ /* 0x000fe2000fffe03f */
[----:B------:R-:W-:-:S03]  /*42d0*/  ISETP.GT.U32.AND P0, PT, R19, 0x1, PT ;  /* 0x000000011300780c */ /* 0x000fc60003f04070 */
[----:B------:R-:W-:-:S04]  /*42e0*/  UIADD3 UR6, UR39, -0x1, URZ ;  /* 0xffffffff27067890 */ /* 0x000fc8000fffe03f */
[----:B------:R-:W-:-:S04]  /*42f0*/  UIMAD.WIDE.U32 UR4, UR6, 0x38e38e39, URZ ;  /* 0x38e38e39060478a5 */ /* 0x000fc8000f8e003f */
[----:B------:R-:W-:-:S04]  /*4300*/  USHF.R.U32.HI UR4, URZ, 0x1, UR5 ;  /* 0x000000013f047899 */ /* 0x000fc80008011605 */
[----:B------:R-:W-:-:S06]  /*4310*/  UIMAD UR6, UR4, -0x9, UR6 ;  /* 0xfffffff7040678a4 */ /* 0x000fcc000f8e0206 */
[----:B0-----:R-:W-:-:S04]  /*4320*/  IMAD.U32 R3, RZ, RZ, UR6 ;  /* 0x00000006ff037e24 */ /* 0x001fc8000f8e00ff */
[----:B------:R-:W-:-:S04]  /*4330*/  IMAD R0, R3, 0x8, R0 ;  /* 0x0000000803007824 */ /* 0x000fc800078e0200 */
[----:B------:R-:W-:-:S05]  /*4340*/  VIADD R0, R0, 0x48 ;  /* 0x0000004800007836 */ /* 0x000fca0000000000 */
[----:B------:R-:W-:-:S04]  /*4350*/  PRMT R0, RZ, 0x654, R0 ;  /* 0x00000654ff007816 */ /* 0x000fc80000000000 */
[----:B------:R0:W-:Y:S01]  /*4360*/  SYNCS.ARRIVE.TRANS64.RED.A1T0 RZ, [R0+URZ], RZ ;  /* 0x000000ff00ff79a7 */ /* 0x0001e2000810043f */
[----:B------:R-:W-:Y:S05]  /*4370*/  @P0 BRA `(.L_x_36) ;  /* 0x0000000000040947 */ /* 0x000fea0003800000 */
[----:B------:R-:W-:Y:S01]  /*4380*/  BPT.TRAP 0x1 ;  /* 0x000000040000795c */ /* 0x000fe20000300000 */
.L_x_36:
[----:B------:R-:W1:Y:S01]  /*4390*/  LDC R7, c[0x0][0x288] ;  /* 0x0000a200ff077b82 */ /* 0x000e620000000800 */
[--C-:B0-----:R-:W-:Y:S01]  /*43a0*/  SHF.R.U32.HI R0, RZ, 0x2, R18.reuse ;  /* 0x00000002ff007819 */ /* 0x101fe20000011612 */
[----:B------:R-:W-:Y:S01]  /*43b0*/  IMAD.SHL.U32 R23, R23, 0x40, RZ ;  /* 0x0000004017177824 */ /* 0x000fe200078e00ff */
[----:B------:R-:W-:Y:S01]  /*43c0*/  SHF.R.U32.HI R5, RZ, 0x7, R18 ;  /* 0x00000007ff057819 */ /* 0x000fe20000011612 */
[----:B------:R-:W-:Y:S01]  /*43d0*/  UISETP.GT.U32.AND UP0, UPT, UR39, 0x8, UPT ;  /* 0x000000082700788c */ /* 0x000fe2000bf04070 */
[C---:B------:R-:W-:Y:S01]  /*43e0*/  LOP3.LUT R4, R18.reuse, 0x60, RZ, 0xc0, !PT ;  /* 0x0000006012047812 */ /* 0x040fe200078ec0ff */
[----:B------:R-:W-:Y:S01]  /*43f0*/  IMAD.SHL.U32 R92, R18, 0x2, RZ ;  /* 0x00000002125c7824 */ /* 0x000fe200078e00ff */
[----:B------:R-:W-:Y:S01]  /*4400*/  LOP3.LUT R3, R0, 0x7, RZ, 0xc0, !PT ;  /* 0x0000000700037812 */ /* 0x000fe200078ec0ff */
[----:B------:R-:W-:Y:S01]  /*4410*/  ULDC UR7, c[0x0][0x284] ;  /* 0x0000a10000077ab9 */ /* 0x000fe20000000800 */
[----:B------:R-:W-:Y:S01]  /*4420*/  LOP3.LUT R0, R5, 0x1, RZ, 0xc0, !PT ;  /* 0x0000000105007812 */ /* 0x000fe200078ec0ff */
[----:B------:R-:W-:Y:S01]  /*4430*/  UISETP.LT.U32.AND UP0, UPT, UR40, 0x9, UP0 ;  /* 0x000000092800788c */ /* 0x000fe20008701070 */
[----:B------:R-:W-:Y:S01]  /*4440*/  SHF.R.U32.HI R6, RZ, 0x1, R4 ;  /* 0x00000001ff067819 */ /* 0x000fe20000011604 */
[----:B------:R-:W-:Y:S01]  /*4450*/  UISETP.GE.U32.AND UP1, UPT, UR40, 0x9, UPT ;  /* 0x000000092800788c */ /* 0x000fe2000bf26070 */
[----:B------:R-:W-:Y:S01]  /*4460*/  SHF.R.S32.HI R94, RZ, 0x1f, R22 ;  /* 0x0000001fff5e7819 */ /* 0x000fe20000011416 */
[----:B------:R-:W-:Y:S01]  /*4470*/  IMAD.SHL.U32 R4, R0, 0x40, RZ ;  /* 0x0000004000047824 */ /* 0x000fe200078e00ff */
[--C-:B------:R-:W-:Y:S01]  /*4480*/  IADD3 R5, RZ, -R6, -R3.reuse ;  /* 0x80000006ff057210 */ /* 0x100fe20007ffe803 */
[----:B------:R-:W-:Y:S01]  /*4490*/  UIMAD.WIDE.U32 UR4, UR39, 0x38e38e39, URZ ;  /* 0x38e38e39270478a5 */ /* 0x000fe2000f8e003f */
[C---:B------:R-:W-:Y:S01]  /*44a0*/  LOP3.LUT R92, R23.reuse, 0x6, R92, 0xf8, !PT ;  /* 0x00000006175c7812 */ /* 0x040fe200078ef85c */
[----:B------:R-:W-:Y:S01]  /*44b0*/  ULDC.64 UR8, c[0x0][0x7d0] ;  /* 0x0001f40000087ab9 */ /* 0x000fe20000000a00 */
[----:B------:R-:W-:Y:S01]  /*44c0*/  LOP3.LUT R91, R4, 0x40, R3, 0xe2, !PT ;  /* 0x00000040045b7812 */ /* 0x000fe200078ee203 */
[----:B------:R-:W-:Y:S01]  /*44d0*/  IMAD R3, R0, -0x40, R5 ;  /* 0xffffffc000037824 */ /* 0x000fe200078e0205 */
[----:B------:R-:W-:Y:S01]  /*44e0*/  LOP3.LUT R0, R18, 0x3, RZ, 0xc0, !PT ;  /* 0x0000000312007812 */ /* 0x000fe200078ec0ff */
[----:B------:R-:W-:Y:S01]  /*44f0*/  USEL UR6, URZ, 0x1, !UP0 ;  /* 0x000000013f067887 */ /* 0x000fe2000c000000 */
[----:B------:R-:W-:Y:S01]  /*4500*/  IMAD R5, R94, UR8, RZ ;  /* 0x000000085e057c24 */ /* 0x000fe2000f8e02ff */
[----:B-1----:R-:W-:Y:S01]  /*4510*/  ISETP.GE.AND P0, PT, R23, R7, PT ;  /* 0x000000071700720c */ /* 0x002fe20003f06270 */
[----:B------:R-:W-:Y:S01]  /*4520*/  USHF.R.U32.HI UR4, URZ, 0x1, UR5 ;  /* 0x000000013f047899 */ /* 0x000fe20008011605 */
[----:B------:R-:W-:Y:S01]  /*4530*/  IMAD R8, R0, -0x2, R7 ;  /* 0xfffffffe00087824 */ /* 0x000fe200078e0207 */
[----:B------:R-:W-:Y:S01]  /*4540*/  SHF.R.S32.HI R93, RZ, 0x1f, R92 ;  /* 0x0000001fff5d7819 */ /* 0x000fe2000001145c */
[C---:B------:R-:W-:Y:S01]  /*4550*/  IMAD.SHL.U32 R0, R88.reuse, 0x100, RZ ;  /* 0x0000010058007824 */ /* 0x040fe200078e00ff */
[----:B------:R-:W-:Y:S01]  /*4560*/  ULOP3.LUT UR38, UR38, UR6, URZ, 0x3c, !UPT ;  /* 0x0000000626267292 */ /* 0x000fe2000f8e3c3f */
[----:B------:R-:W-:Y:S01]  /*4570*/  IMAD.WIDE R12, R88, 0x100, RZ ;  /* 0x00000100580c7825 */ /* 0x000fe200078e02ff */
[----:B------:R-:W-:-:S02]  /*4580*/  UIMAD UR39, UR4, -0x9, UR39 ;  /* 0xfffffff7042778a4 */ /* 0x000fc4000f8e0227 */
[----:B------:R-:W-:Y:S01]  /*4590*/  ISETP.GE.OR P0, PT, R0, UR7, P0 ;  /* 0x0000000700007c0c */ /* 0x000fe20008706670 */
[C---:B------:R-:W-:Y:S01]  /*45a0*/  IMAD R7, R22.reuse, UR9, R5 ;  /* 0x0000000916077c24 */ /* 0x040fe2000f8e0205 */
[----:B------:R-:W-:Y:S01]  /*45b0*/  @UP1 ULOP3.LUT UR38, UR38, 0x1, UR4, 0x78, !UPT ;  /* 0x0000000126261892 */ /* 0x000fe2000f8e7804 */
[----:B------:R-:W-:Y:S01]  /*45c0*/  IMAD.WIDE.U32 R4, R22, UR8, R92 ;  /* 0x0000000816047c25 */ /* 0x000fe2000f8e005c */
[----:B------:R-:W-:Y:S02]  /*45d0*/  IADD3 R3, -R0, UR7, R3 ;  /* 0x0000000700037c10 */ /* 0x000fe4000fffe103 */
[----:B------:R-:W-:Y:S01]  /*45e0*/  LOP3.LUT R91, R12, R91, R6, 0xfe, !PT ;  /* 0x0000005b0c5b7212 */ /* 0x000fe200078efe06 */
[----:B------:R-:W-:Y:S02]  /*45f0*/  IMAD.IADD R5, R5, 0x1, R7 ;  /* 0x0000000105057824 */ /* 0x000fe400078e0207 */
[----:B------:R-:W-:Y:S02]  /*4600*/  IMAD.IADD R0, R8, 0x1, -R23 ;  /* 0x0000000108007824 */ /* 0x000fe400078e0a17 */
[----:B------:R-:W-:-:S02]  /*4610*/  IMAD.MOV.U32 R88, RZ, RZ, -0x1 ;  /* 0xffffffffff587424 */ /* 0x000fc400078e00ff */
[----:B------:R-:W-:Y:S05]  /*4620*/  @P0 BRA `(.L_x_37) ;  /* 0x0000004800080947 */ /* 0x000fea0003800000 */
[----:B------:R-:W0:Y:S01]  /*4630*/  LDC.64 R20, c[0x0][0x7c8] ;  /* 0x0001f200ff147b82 */ /* 0x000e220000000a00 */
[----:B------:R-:W-:Y:S01]  /*4640*/  ULDC.64 UR4, c[0x0][0x7c0] ;  /* 0x0001f00000047ab9 */ /* 0x000fe20000000a00 */
[----:B------:R-:W-:Y:S01]  /*4650*/  BSSY B0, `(.L_x_37) ;  /* 0x000047f000007945 */ /* 0x000fe20003800000 */
[-C--:B0-----:R-:W-:Y:S02]  /*4660*/  IMAD R6, R13, R20.reuse, RZ ;  /* 0x000000140d067224 */ /* 0x081fe400078e02ff */
[----:B------:R-:W-:-:S04]  /*4670*/  IMAD.WIDE.U32 R4, R91, R20, R4 ;  /* 0x000000145b047225 */ /* 0x000fc800078e0004 */
[----:B------:R-:W-:Y:S01]  /*4680*/  IMAD R9, R91, R21, R6 ;  /* 0x000000155b097224 */ /* 0x000fe200078e0206 */
[----:B------:R-:W-:Y:S01]  /*4690*/  IADD3 R10, P3, R4, UR4, RZ ;  /* 0x00000004040a7c10 */ /* 0x000fe2000ff7e0ff */
[C---:B------:R-:W-:Y:S01]  /*46a0*/  IMAD.SHL.U32 R7, R20.reuse, 0x80, RZ ;  /* 0x0000008014077824 */ /* 0x040fe200078e00ff */
[C---:B------:R-:W-:Y:S01]  /*46b0*/  LEA R14, P2, R20.reuse, R4, 0x3 ;  /* 0x00000004140e7211 */ /* 0x040fe200078418ff */
[----:B------:R-:W-:Y:S01]  /*46c0*/  IMAD.IADD R96, R5, 0x1, R9 ;  /* 0x0000000105607824 */ /* 0x000fe200078e0209 */
[----:B------:R-:W-:Y:S02]  /*46d0*/  SHF.L.U64.HI R5, R20, 0x7, R21 ;  /* 0x0000000714057819 */ /* 0x000fe40000010215 */
[----:B------:R-:W-:Y:S02]  /*46e0*/  IADD3 R6, P1, P0, R4, UR4, R7 ;  /* 0x0000000404067c10 */ /* 0x000fe4000f83e007 */
[----:B------:R-:W-:Y:S02]  /*46f0*/  IADD3.X R11, R96, UR5, RZ, P3, !PT ;  /* 0x00000005600b7c10 */ /* 0x000fe40009ffe4ff */
[----:B-----5:R-:W-:-:S02]  /*4700*/  FSETP.NEU.AND P3, PT, R90, RZ, PT ;  /* 0x000000ff5a00720b */ /* 0x020fc40003f6d000 */
[----:B------:R-:W-:Y:S02]  /*4710*/  LEA.HI.X R20, R20, R96, R21, 0x3, P2 ;  /* 0x0000006014147211 */ /* 0x000fe400010f1c15 */
[C---:B------:R-:W-:Y:S02]  /*4720*/  IADD3 R8, P2, R14.reuse, UR4, RZ ;  /* 0x000000040e087c10 */ /* 0x040fe4000ff5e0ff */
[----:B------:R-:W-:Y:S02]  /*4730*/  IADD3 R4, P4, P5, R14, UR4, R7 ;  /* 0x000000040e047c10 */ /* 0x000fe4000fd9e007 */
[--C-:B------:R-:W-:Y:S02]  /*4740*/  IADD3.X R7, R96, UR5, R5.reuse, P1, P0 ;  /* 0x0000000560077c10 */ /* 0x100fe40008fe0405 */
[C---:B------:R-:W-:Y:S02]  /*4750*/  IADD3.X R9, R20.reuse, UR5, RZ, P2, !PT ;  /* 0x0000000514097c10 */ /* 0x040fe400097fe4ff */
[----:B------:R-:W-:Y:S01]  /*4760*/  IADD3.X R5, R20, UR5, R5, P4, P5 ;  /* 0x0000000514057c10 */ /* 0x000fe2000a7ea405 */
[----:B------:R-:W-:Y:S06]  /*4770*/  @!P3 BRA `(.L_x_38) ;  /* 0x0000003400a0b947 */ /* 0x000fec0003800000 */
[----:B------:R-:W0:Y:S01]  /*4780*/  LDC.64 R20, c[0x0][0x7b0] ;  /* 0x0001ec00ff147b82 */ /* 0x000e220000000a00 */
[----:B------:R-:W-:Y:S01]  /*4790*/  ULDC.64 UR4, c[0x0][0x7b8] ;  /* 0x0001ee0000047ab9 */ /* 0x000fe20000000a00 */
[----:B------:R-:W-:Y:S01]  /*47a0*/  ISETP.GE.AND P0, PT, R3, 0x1, PT ;  /* 0x000000010300780c */ /* 0x000fe20003f06270 */
[----:B------:R-:W-:Y:S01]  /*47b0*/  IMAD R23, R94, UR4, RZ ;  /* 0x000000045e177c24 */ /* 0x000fe2000f8e02ff */
[----:B------:R-:W-:Y:S01]  /*47c0*/  BSSY B1, `(.L_x_39) ;  /* 0x000000f000017945 */ /* 0x000fe20003800000 */
[----:B------:R-:W-:Y:S01]  /*47d0*/  IMAD.WIDE.U32 R92, R22, UR4, R92 ;  /* 0x00000004165c7c25 */ /* 0x000fe2000f8e005c */
[----:B------:R-:W-:Y:S02]  /*47e0*/  ISETP.LT.OR P3, PT, R0, 0x1, !P0 ;  /* 0x000000010000780c */ /* 0x000fe40004761670 */
[----:B------:R-:W1:Y:S01]  /*47f0*/  LDC.64 R14, c[0x0][0x7a8] ;  /* 0x0001ea00ff0e7b82 */ /* 0x000e620000000a00 */
[----:B------:R-:W-:Y:S02]  /*4800*/  IMAD R23, R22, UR5, R23 ;  /* 0x0000000516177c24 */ /* 0x000fe4000f8e0217 */
[----:B------:R-:W-:-:S02]  /*4810*/  IMAD.MOV.U32 R22, RZ, RZ, R92 ;  /* 0x000000ffff167224 */ /* 0x000fc400078e005c */
[----:B------:R-:W-:Y:S02]  /*4820*/  IMAD.IADD R23, R93, 0x1, R23 ;  /* 0x000000015d177824 */ /* 0x000fe400078e0217 */
[-C--:B0-----:R-:W-:Y:S02]  /*4830*/  IMAD R94, R13, R20.reuse, RZ ;  /* 0x000000140d5e7224 */ /* 0x081fe400078e02ff */
[----:B------:R-:W-:-:S04]  /*4840*/  IMAD.WIDE.U32 R92, R91, R20, R22 ;  /* 0x000000145b5c7225 */ /* 0x000fc800078e0016 */
[----:B------:R-:W-:Y:S01]  /*4850*/  IMAD R94, R91, R21, R94 ;  /* 0x000000155b5e7224 */ /* 0x000fe200078e025e */
[----:B-1----:R-:W-:-:S04]  /*4860*/  IADD3 R92, P1, R92, R14, RZ ;  /* 0x0000000e5c5c7210 */ /* 0x002fc80007f3e0ff */
[--C-:B------:R-:W-:Y:S02]  /*4870*/  IADD3.X R93, R15, R93, R94.reuse, P1, !PT ;  /* 0x0000005d0f5d7210 */ /* 0x100fe40000ffe45e */
[----:B------:R-:W-:Y:S01]  /*4880*/  PRMT R94, RZ, 0x7610, R94 ;  /* 0x00007610ff5e7816 */ /* 0x000fe2000000005e */
[----:B------:R-:W-:Y:S06]  /*4890*/  @P3 BRA `(.L_x_40) ;  /* 0x0000000000043947 */ /* 0x000fec0003800000 */
[----:B------:R0:W5:Y:S02]  /*48a0*/  LDG.E.U8 R94, desc[UR36][R92.64] ;  /* 0x000000245c5e7981 */ /* 0x000164000c1e1100 */
.L_x_40:
[----:B------:R-:W-:Y:S05]  /*48b0*/  BSYNC B1 ;  /* 0x0000000000017941 */ /* 0x000fea0003800000 */
.L_x_39:
[----:B-----5:R-:W-:Y:S01]  /*48c0*/  LOP3.LUT R94, R94, 0xff, RZ, 0xc0, !PT ;  /* 0x000000ff5e5e7812 */ /* 0x020fe200078ec0ff */
[----:B------:R-:W-:Y:S01]  /*48d0*/  BSSY B1, `(.L_x_41) ;  /* 0x000000b000017945 */ /* 0x000fe20003800000 */
[----:B------:R-:W-:Y:S02]  /*48e0*/  ISETP.LT.OR P2, PT, R0, 0x2, !P0 ;  /* 0x000000020000780c */ /* 0x000fe40004741670 */
[----:B------:R-:W-:-:S05]  /*48f0*/  F2FP.F16.E4M3.UNPACK_B R94, R94 ;  /* 0x0000005eff5e723e */ /* 0x000fca00020006ff */
[----:B------:R-:W-:-:S05]  /*4900*/  HADD2.F32 R95, -RZ, R94.H0_H0 ;  /* 0x2000005eff5f7230 */ /* 0x000fca0000004100 */
[----:B------:R-:W-:-:S04]  /*4910*/  FMUL R95, R95, R90 ;  /* 0x0000005a5f5f7220 */ /* 0x000fc80000400000 */
[----:B------:R-:W-:Y:S01]  /*4920*/  FFMA R95, R56, R89, R95 ;  /* 0x00000059385f7223 */ /* 0x000fe2000000005f */
[----:B------:R-:W-:-:S04]  /*4930*/  PRMT R56, RZ, 0x7610, R56 ;  /* 0x00007610ff387816 */ /* 0x000fc80000000038 */
[----:B------:R-:W-:-:S05]  /*4940*/  F2FP.SATFINITE.E4M3.F32.PACK_AB_MERGE_C R95, RZ, R95, RZ ;  /* 0x0000005fff5f723e */ /* 0x000fca00048070ff */
[----:B------:R1:W-:Y:S01]  /*4950*/  @!P3 STG.E.U8 desc[UR36][R10.64], R95 ;  /* 0x0000005f0a00b986 */ /* 0x0003e2000c101124 */
[----:B------:R-:W-:Y:S05]  /*4960*/  @P2 BRA `(.L_x_42) ;  /* 0x0000000000042947 */ /* 0x000fea0003800000 */
[----:B------:R2:W5:Y:S02]  /*4970*/  LDG.E.U8 R56, desc[UR36][R92.64+0x1] ;  /* 0x000001245c387981 */ /* 0x000564000c1e1100 */
.L_x_42:
[----:B------:R-:W-:Y:S05]  /*4980*/  BSYNC B1 ;  /* 0x0000000000017941 */ /* 0x000fea0003800000 */
.L_x_41:
[----:B-----5:R-:W-:Y:S01]  /*4990*/  LOP3.LUT R56, R56, 0xff, RZ, 0xc0, !PT ;  /* 0x000000ff38387812 */ /* 0x020fe200078ec0ff */
[----:B------:R-:W-:Y:S01]  /*49a0*/  BSSY B1, `(.L_x_43) ;  /* 0x0000013000017945 */ /* 0x000fe20003800000 */
[----:B------:R-:W-:Y:S02]  /*49b0*/  IADD3 R97, P1, R91, 0x8, RZ ;  /* 0x000000085b617810 */ /* 0x000fe40007f3e0ff */
[----:B------:R-:W-:-:S03]  /*49c0*/  F2FP.F16.E4M3.UNPACK_B R56, R56 ;  /* 0x00000038ff38723e */ /* 0x000fc600020006ff */
[----:B------:R-:W-:Y:S01]  /*49d0*/  IMAD.X R99, RZ, RZ, R13, P1 ;  /* 0x000000ffff637224 */ /* 0x000fe200008e060d */
[----:B------:R-:W-:Y:S01]  /*49e0*/  ISETP.GE.AND P1, PT, R3, 0x9, PT ;  /* 0x000000090300780c */ /* 0x000fe20003f26270 */
[----:B-1----:R-:W-:Y:S02]  /*49f0*/  HADD2.F32 R95, -RZ, R56.H0_H0 ;  /* 0x20000038ff5f7230 */ /* 0x002fe40000004100 */
[----:B------:R-:W-:Y:S01]  /*4a00*/  IMAD R96, R99, R20, RZ ;  /* 0x0000001463607224 */ /* 0x000fe200078e02ff */
[----:B------:R-:W-:Y:S02]  /*4a10*/  ISETP.LT.OR P4, PT, R0, 0x1, !P1 ;  /* 0x000000010000780c */ /* 0x000fe40004f81670 */
[----:B------:R-:W-:Y:S01]  /*4a20*/  FMUL R56, R95, R90 ;  /* 0x0000005a5f387220 */ /* 0x000fe20000400000 */
[----:B------:R-:W-:-:S04]  /*4a30*/  IMAD.WIDE.U32 R94, R97, R20, R22 ;  /* 0x00000014615e7225 */ /* 0x000fc800078e0016 */
[----:B------:R-:W-:Y:S01]  /*4a40*/  FFMA R57, R57, R89, R56 ;  /* 0x0000005939397223 */ /* 0x000fe20000000038 */
[----:B------:R-:W-:Y:S01]  /*4a50*/  IMAD R96, R97, R21, R96 ;  /* 0x0000001561607224 */ /* 0x000fe200078e0260 */
[----:B------:R-:W-:Y:S02]  /*4a60*/  IADD3 R56, P3, R94, R14, RZ ;  /* 0x0000000e5e387210 */ /* 0x000fe40007f7e0ff */
[----:B------:R-:W-:Y:S02]  /*4a70*/  PRMT R94, RZ, 0x7610, R94 ;  /* 0x00007610ff5e7816 */ /* 0x000fe4000000005e */
[----:B------:R-:W-:Y:S02]  /*4a80*/  F2FP.SATFINITE.E4M3.F32.PACK_AB_MERGE_C R97, RZ, R57, RZ ;  /* 0x00000039ff61723e */ /* 0x000fe400048070ff */
[----:B------:R-:W-:-:S03]  /*4a90*/  IADD3.X R57, R15, R95, R96, P3, !PT ;  /* 0x0000005f0f397210 */ /* 0x000fc60001ffe460 */
[----:B------:R1:W-:Y:S01]  /*4aa0*/  @!P2 STG.E.U8 desc[UR36][R10.64+0x1], R97 ;  /* 0x000001610a00a986 */ /* 0x0003e2000c101124 */
[----:B------:R-:W-:Y:S05]  /*4ab0*/  @P4 BRA `(.L_x_44) ;  /* 0x0000000000044947 */ /* 0x000fea0003800000 */
[----:B------:R3:W5:Y:S02]  /*4ac0*/  LDG.E.U8 R94, desc[UR36][R56.64] ;  /* 0x00000024385e7981 */ /* 0x000764000c1e1100 */
.L_x_44:
[----:B------:R-:W-:Y:S05]  /*4ad0*/  BSYNC B1 ;  /* 0x0000000000017941 */ /* 0x000fea0003800000 */
.L_x_43:
        /* <DEDUP_REMOVED lines=12> */
.L_x_46:
[----:B------:R-:W-:Y:S05]  /*4ba0*/  BSYNC B1 ;  /* 0x0000000000017941 */ /* 0x000fea0003800000 */
.L_x_45:
[----:B-----5:R-:W-:Y:S01]  /*4bb0*/  LOP3.LUT R58, R58, 0xff, RZ, 0xc0, !PT ;  /* 0x000000ff3a3a7812 */ /* 0x020fe200078ec0ff */
[----:B------:R-:W-:Y:S01]  /*4bc0*/  BSSY B1, `(.L_x_47) ;  /* 0x000000b000017945 */ /* 0x000fe20003800000 */
[----:B------:R-:W-:Y:S02]  /*4bd0*/  ISETP.LT.OR P3, PT, R0, 0x9, !P0 ;  /* 0x000000090000780c */ /* 0x000fe40004761670 */
[----:B------:R-:W-:-:S05]  /*4be0*/  F2FP.F16.E4M3.UNPACK_B R58, R58 ;  /* 0x0000003aff3a723e */ /* 0x000fca00020006ff */
[----:B----4-:R-:W-:-:S05]  /*4bf0*/  HADD2.F32 R95, -RZ, R58.H0_H0 ;  /* 0x2000003aff5f7230 */ /* 0x010fca0000004100 */
[----:B------:R-:W-:-:S04]  /*4c00*/  FMUL R58, R95, R90 ;  /* 0x0000005a5f3a7220 */ /* 0x000fc80000400000 */
[----:B------:R-:W-:-:S05]  /*4c10*/  FFMA R58, R59, R89, R58 ;  /* 0x000000593b3a7223 */ /* 0x000fca000000003a */
[----:B------:R-:W-:Y:S02]  /*4c20*/  F2FP.SATFINITE.E4M3.F32.PACK_AB_MERGE_C R59, RZ, R58, RZ ;  /* 0x0000003aff3b723e */ /* 0x000fe400048070ff */
[----:B------:R-:W-:-:S03]  /*4c30*/  PRMT R58, RZ, 0x7610, R58 ;  /* 0x00007610ff3a7816 */ /* 0x000fc6000000003a */
[----:B------:R4:W-:Y:S01]  /*4c40*/  @!P2 STG.E.U8 desc[UR36][R8.64+0x1], R59 ;  /* 0x0000013b0800a986 */ /* 0x0009e2000c101124 */
[----:B------:R-:W-:Y:S05]  /*4c50*/  @P3 BRA `(.L_x_48) ;  /* 0x0000000000043947 */ /* 0x000fea0003800000 */
[----:B------:R0:W5:Y:S02]  /*4c60*/  LDG.E.U8 R58, desc[UR36][R92.64+0x8] ;  /* 0x000008245c3a7981 */ /* 0x000164000c1e1100 */
.L_x_48:
[----:B------:R-:W-:Y:S05]  /*4c70*/  BSYNC B1 ;  /* 0x0000000000017941 */ /* 0x000fea0003800000 */
.L_x_47:
[----:B-----5:R-:W-:Y:S01]  /*4c80*/  LOP3.LUT R58, R58, 0xff, RZ, 0xc0, !PT ;  /* 0x000000ff3a3a7812 */ /* 0x020fe200078ec0ff */
[----:B------:R-:W-:Y:S01]  /*4c90*/  BSSY B1, `(.L_x_49) ;  /* 0x000000b000017945 */ /* 0x000fe20003800000 */
[----:B------:R-:W-:Y:S02]  /*4ca0*/  ISETP.LT.OR P2, PT, R0, 0xa, !P0 ;  /* 0x0000000a0000780c */ /* 0x000fe40004741670 */
[----:B------:R-:W-:-:S05]  /*4cb0*/  F2FP.F16.E4M3.UNPACK_B R58, R58 ;  /* 0x0000003aff3a723e */ /* 0x000fca00020006ff */
[----:B----4-:R-:W-:Y:S01]  /*4cc0*/  HADD2.F32 R59, -RZ, R58.H0_H0 ;  /* 0x2000003aff3b7230 */ /* 0x010fe20000004100 */
[----:B------:R-:W-:-:S04]  /*4cd0*/  PRMT R58, RZ, 0x7610, R58 ;  /* 0x00007610ff3a7816 */ /* 0x000fc8000000003a */
[----:B------:R-:W-:-:S04]  /*4ce0*/  FMUL R59, R59, R90 ;  /* 0x0000005a3b3b7220 */ /* 0x000fc80000400000 */
[----:B------:R-:W-:-:S05]  /*4cf0*/  FFMA R59, R60, R89, R59 ;  /* 0x000000593c3b7223 */ /* 0x000fca000000003b */
[----:B------:R-:W-:-:S05]  /*4d00*/  F2FP.SATFINITE.E4M3.F32.PACK_AB_MERGE_C R59, RZ, R59, RZ ;  /* 0x0000003bff3b723e */ /* 0x000fca00048070ff */
[----:B------:R4:W-:Y:S01]  /*4d10*/  @!P3 STG.E.U8 desc[UR36][R10.64+0x8], R59 ;  /* 0x0000083b0a00b986 */ /* 0x0009e2000c101124 */
[----:B------:R-:W-:Y:S05]  /*4d20*/  @P2 BRA `(.L_x_50) ;  /* 0x0000000000042947 */ /* 0x000fea0003800000 */
[----:B------:R0:W5:Y:S02]  /*4d30*/  LDG.E.U8 R58, desc[UR36][R92.64+0x9] ;  /* 0x000009245c3a7981 */ /* 0x000164000c1e1100 */
.L_x_50:
[----:B------:R-:W-:Y:S05]  /*4d40*/  BSYNC B1 ;  /* 0x0000000000017941 */ /* 0x000fea0003800000 */
.L_x_49:
        /* <DEDUP_REMOVED lines=12> */
.L_x_52:
[----:B------:R-:W-:Y:S05]  /*4e10*/  BSYNC B1 ;  /* 0x0000000000017941 */ /* 0x000fea0003800000 */
.L_x_51:
        /* <DEDUP_REMOVED lines=12> */
.L_x_54:
[----:B------:R-:W-:Y:S05]  /*4ee0*/  BSYNC B1 ;  /* 0x0000000000017941 */ /* 0x000fea0003800000 */
.L_x_53:
        /* <DEDUP_REMOVED lines=12> */
.L_x_56:
[----:B------:R-:W-:Y:S05]  /*4fb0*/  BSYNC B1 ;  /* 0x0000000000017941 */ /* 0x000fea0003800000 */
.L_x_55:
        /* <DEDUP_REMOVED lines=12> */
.L_x_58:
[----:B------:R-:W-:Y:S05]  /*5080*/  BSYNC B1 ;  /* 0x0000000000017941 */ /* 0x000fea0003800000 */
.L_x_57:
        /* <DEDUP_REMOVED lines=12> */
.L_x_60:
[----:B------:R-:W-:Y:S05]  /*5150*/  BSYNC B1 ;  /* 0x0000000000017941 */ /* 0x000fea0003800000 */
.L_x_59:
        /* <DEDUP_REMOVED lines=12> */
.L_x_62:
[----:B------:R-:W-:Y:S05]  /*5220*/  BSYNC B1 ;  /* 0x0000000000017941 */ /* 0x000fea0003800000 */
.L_x_61:
        /* <DEDUP_REMOVED lines=12> */
.L_x_64:
[----:B------:R-:W-:Y:S05]  /*52f0*/  BSYNC B1 ;  /* 0x0000000000017941 */ /* 0x000fea0003800000 */
.L_x_63:
        /* <DEDUP_REMOVED lines=12> */
.L_x_66:
[----:B------:R-:W-:Y:S05]  /*53c0*/  BSYNC B1 ;  /* 0x0000000000017941 */ /* 0x000fea0003800000 */
.L_x_65:
        /* <DEDUP_REMOVED lines=12> */
.L_x_68:
[----:B------:R-:W-:Y:S05]  /*5490*/  BSYNC B1 ;  /* 0x0000000000017941 */ /* 0x000fea0003800000 */
.L_x_67:
        /* <DEDUP_REMOVED lines=12> */
.L_x_70:
[----:B------:R-:W-:Y:S05]  /*5560*/  BSYNC B1 ;  /* 0x0000000000017941 */ /* 0x000fea0003800000 */
.L_x_69:
        /* <DEDUP_REMOVED lines=12> */
.L_x_72:
[----:B------:R-:W-:Y:S05]  /*5630*/  BSYNC B1 ;  /* 0x0000000000017941 */ /* 0x000fea0003800000 */
.L_x_71:
        /* <DEDUP_REMOVED lines=12> */
.L_x_74:
[----:B------:R-:W-:Y:S05]  /*5700*/  BSYNC B1 ;  /* 0x0000000000017941 */ /* 0x000fea0003800000 */
.L_x_73:
        /* <DEDUP_REMOVED lines=12> */
.L_x_76:
[----:B------:R-:W-:Y:S05]  /*57d0*/  BSYNC B1 ;  /* 0x0000000000017941 */ /* 0x000fea0003800000 */
.L_x_75:
        /* <DEDUP_REMOVED lines=12> */
.L_x_78:
[----:B------:R-:W-:Y:S05]  /*58a0*/  BSYNC B1 ;  /* 0x0000000000017941 */ /* 0x000fea0003800000 */
.L_x_77:
        /* <DEDUP_REMOVED lines=12> */
.L_x_80:
[----:B------:R-:W-:Y:S05]  /*5970*/  BSYNC B1 ;  /* 0x0000000000017941 */ /* 0x000fea0003800000 */
.L_x_79:
        /* <DEDUP_REMOVED lines=12> */
.L_x_82:
[----:B------:R-:W-:Y:S05]  /*5a40*/  BSYNC B1 ;  /* 0x0000000000017941 */ /* 0x000fea0003800000 */
.L_x_81:
        /* <DEDUP_REMOVED lines=12> */
.L_x_84:
[----:B------:R-:W-:Y:S05]  /*5b10*/  BSYNC B1 ;  /* 0x0000000000017941 */ /* 0x000fea0003800000 */
.L_x_83:
        /* <DEDUP_REMOVED lines=12> */
.L_x_86:
[----:B------:R-:W-:Y:S05]  /*5be0*/  BSYNC B1 ;  /* 0x0000000000017941 */ /* 0x000fea0003800000 */
.L_x_85:
        /* <DEDUP_REMOVED lines=12> */
.L_x_88:
[----:B------:R-:W-:Y:S05]  /*5cb0*/  BSYNC B1 ;  /* 0x0000000000017941 */ /* 0x000fea0003800000 */
.L_x_87:
        /* <DEDUP_REMOVED lines=12> */
.L_x_90:
[----:B------:R-:W-:Y:S05]  /*5d80*/  BSYNC B1 ;  /* 0x0000000000017941 */ /* 0x000fea0003800000 */
.L_x_89:
        /* <DEDUP_REMOVED lines=12> */
.L_x_92:
[----:B------:R-:W-:Y:S05]  /*5e50*/  BSYNC B1 ;  /* 0x0000000000017941 */ /* 0x000fea0003800000 */
.L_x_91:
        /* <DEDUP_REMOVED lines=12> */
.L_x_94:
[----:B------:R-:W-:Y:S05]  /*5f20*/  BSYNC B1 ;  /* 0x0000000000017941 */ /* 0x000fea0003800000 */
.L_x_93:
        /* <DEDUP_REMOVED lines=12> */
.L_x_96:
[----:B------:R-:W-:Y:S05]  /*5ff0*/  BSYNC B1 ;  /* 0x0000000000017941 */ /* 0x000fea0003800000 */
.L_x_95:
        /* <DEDUP_REMOVED lines=12> */
.L_x_98:
[----:B------:R-:W-:Y:S05]  /*60c0*/  BSYNC B1 ;  /* 0x0000000000017941 */ /* 0x000fea0003800000 */
.L_x_97:
        /* <DEDUP_REMOVED lines=12> */
.L_x_100:
[----:B------:R-:W-:Y:S05]  /*6190*/  BSYNC B1 ;  /* 0x0000000000017941 */ /* 0x000fea0003800000 */
.L_x_99:
[----:B-----5:R-:W-:Y:S01]  /*61a0*/  LOP3.LUT R58, R58, 0xff, RZ, 0xc0, !PT ;  /* 0x000000ff3a3a7812 */ /* 0x020fe200078ec0ff */
[----:B------:R-:W-:Y:S01]  /*61b0*/  BSSY B1, `(.L_x_101) ;  /* 0x000000b000017945 */ /* 0x000fe20003800000 */
[----:B------:R-:W-:Y:S02]  /*61c0*/  ISETP.LT.OR P1, PT, R0, 0x3a, !P1 ;  /* 0x0000003a0000780c */ /* 0x000fe40004f21670 */
[----:B------:R-:W-:Y:S02]  /*61d0*/  F2FP.F16.E4M3.UNPACK_B R58, R58 ;  /* 0x0000003aff3a723e */ /* 0x000fe400020006ff */
[----:B-1--4-:R-:W-:-:S03]  /*61e0*/  PRMT R10, RZ, 0x7610, R10 ;  /* 0x00007610ff0a7816 */ /* 0x012fc6000000000a */
[----:B------:R-:W-:-:S05]  /*61f0*/  HADD2.F32 R11, -RZ, R58.H0_H0 ;  /* 0x2000003aff0b7230 */ /* 0x000fca0000004100 */
[----:B------:R-:W-:-:S04]  /*6200*/  FMUL R11, R11, R90 ;  /* 0x0000005a0b0b7220 */ /* 0x000fc80000400000 */
[----:B------:R-:W-:-:S05]  /*6210*/  FFMA R11, R86, R89, R11 ;  /* 0x00000059560b7223 */ /* 0x000fca000000000b */
[----:B------:R-:W-:-:S05]  /*6220*/  F2FP.SATFINITE.E4M3.F32.PACK_AB_MERGE_C R11, RZ, R11, RZ ;  /* 0x0000000bff0b723e */ /* 0x000fca00048070ff */
[----:B------:R1:W-:Y:S01]  /*6230*/  @!P2 STG.E.U8 desc[UR36][R8.64+0x38], R11 ;  /* 0x0000380b0800a986 */ /* 0x0003e2000c101124 */
[----:B------:R-:W-:Y:S05]  /*6240*/  @P1 BRA `(.L_x_102) ;  /* 0x0000000000041947 */ /* 0x000fea0003800000 */
[----:B------:R4:W5:Y:S02]  /*6250*/  LDG.E.U8 R10, desc[UR36][R56.64+0x39] ;  /* 0x00003924380a7981 */ /* 0x000964000c1e1100 */
.L_x_102:
[----:B------:R-:W-:Y:S05]  /*6260*/  BSYNC B1 ;  /* 0x0000000000017941 */ /* 0x000fea0003800000 */
.L_x_101:
[----:B-----5:R-:W-:Y:S01]  /*6270*/  LOP3.LUT R10, R10, 0xff, RZ, 0xc0, !PT ;  /* 0x000000ff0a0a7812 */ /* 0x020fe200078ec0ff */
[----:B------:R-:W-:Y:S01]  /*6280*/  BSSY B1, `(.L_x_103) ;  /* 0x0000013000017945 */ /* 0x000fe20003800000 */
[----:B0--34-:R-:W-:Y:S02]  /*6290*/  IADD3 R57, P0, R91, 0x80, RZ ;  /* 0x000000805b397810 */ /* 0x019fe40007f1e0ff */
        /* <DEDUP_REMOVED lines=10> */
[----:B------:R-:W-:-:S03]  /*6340*/  IADD3 R10, P2, R10, R14, RZ ;  /* 0x0000000e0a0a7210 */ /* 0x000fc60007f5e0ff */
[----:B------:R-:W-:Y:S02]  /*6350*/  F2FP.SATFINITE.E4M3.F32.PACK_AB_MERGE_C R57, RZ, R56, RZ ;  /* 0x00000038ff39723e */ /* 0x000fe400048070ff */
[----:B------:R-:W-:Y:S02]  /*6360*/  IADD3.X R11, R15, R11, R58, P2, !PT ;  /* 0x0000000b0f0b7210 */ /* 0x000fe400017fe43a */
[----:B------:R-:W-:Y:S01]  /*6370*/  PRMT R56, RZ, 0x7610, R56 ;  /* 0x00007610ff387816 */ /* 0x000fe20000000038 */
[----:B------:R0:W-:Y:S01]  /*6380*/  @!P1 STG.E.U8 desc[UR36][R8.64+0x39], R57 ;  /* 0x0000393908009986 */ /* 0x0001e2000c101124 */
[----:B------:R-:W-:Y:S05]  /*6390*/  @P3 BRA `(.L_x_104) ;  /* 0x0000000000043947 */ /* 0x000fea0003800000 */
[----:B------:R1:W5:Y:S02]  /*63a0*/  LDG.E.U8 R56, desc[UR36][R10.64] ;  /* 0x000000240a387981 */ /* 0x000364000c1e1100 */
.L_x_104:
[----:B------:R-:W-:Y:S05]  /*63b0*/  BSYNC B1 ;  /* 0x0000000000017941 */ /* 0x000fea0003800000 */
.L_x_103:
[----:B-----5:R-:W-:Y:S01]  /*63c0*/  LOP3.LUT R56, R56, 0xff, RZ, 0xc0, !PT ;  /* 0x000000ff38387812 */ /* 0x020fe200078ec0ff */
[----:B------:R-:W-:Y:S01]  /*63d0*/  BSSY B1, `(.L_x_105) ;  /* 0x000000b000017945 */ /* 0x000fe20003800000 */
[----:B------:R-:W-:Y:S02]  /*63e0*/  ISETP.LT.OR P2, PT, R0, 0x2, !P0 ;  /* 0x000000020000780c */ /* 0x000fe40004741670 */
[----:B------:R-:W-:Y:S02]  /*63f0*/  F2FP.F16.E4M3.UNPACK_B R56, R56 ;  /* 0x00000038ff38723e */ /* 0x000fe400020006ff */
[----:B0-----:R-:W-:-:S03]  /*6400*/  PRMT R8, RZ, 0x7610, R8 ;  /* 0x00007610ff087816 */ /* 0x001fc60000000008 */
[----:B------:R-:W-:-:S05]  /*6410*/  HADD2.F32 R9, -RZ, R56.H0_H0 ;  /* 0x20000038ff097230 */ /* 0x000fca0000004100 */
[----:B------:R-:W-:-:S04]  /*6420*/  FMUL R9, R9, R90 ;  /* 0x0000005a09097220 */ /* 0x000fc80000400000 */
[----:B------:R-:W-:-:S05]  /*6430*/  FFMA R9, R24, R89, R9 ;  /* 0x0000005918097223 */ /* 0x000fca0000000009 */
[----:B------:R-:W-:-:S05]  /*6440*/  F2FP.SATFINITE.E4M3.F32.PACK_AB_MERGE_C R9, RZ, R9, RZ ;  /* 0x00000009ff09723e */ /* 0x000fca00048070ff */
[----:B------:R0:W-:Y:S01]  /*6450*/  @!P3 STG.E.U8 desc[UR36][R6.64], R9 ;  /* 0x000000090600b986 */ /* 0x0001e2000c101124 */
[----:B------:R-:W-:Y:S05]  /*6460*/  @P2 BRA `(.L_x_106) ;  /* 0x0000000000042947 */ /* 0x000fea0003800000 */
[----:B------:R3:W5:Y:S02]  /*6470*/  LDG.E.U8 R8, desc[UR36][R10.64+0x1] ;  /* 0x000001240a087981 */ /* 0x000764000c1e1100 */
.L_x_106:
[----:B------:R-:W-:Y:S05]  /*6480*/  BSYNC B1 ;  /* 0x0000000000017941 */ /* 0x000fea0003800000 */
.L_x_105:
[----:B-----5:R-:W-:Y:S01]  /*6490*/  LOP3.LUT R8, R8, 0xff, RZ, 0xc0, !PT ;  /* 0x000000ff08087812 */ /* 0x020fe200078ec0ff */
[----:B------:R-:W-:Y:S01]  /*64a0*/  BSSY B1, `(.L_x_107) ;  /* 0x0000013000017945 */ /* 0x000fe20003800000 */
[----:B------:R-:W-:Y:S02]  /*64b0*/  IADD3 R91, P1, R91, 0x88, RZ ;  /* 0x000000885b5b7810 */ /* 0x000fe40007f3e0ff */
[----:B------:R-:W-:-:S03]  /*64c0*/  F2FP.F16.E4M3.UNPACK_B R8, R8 ;  /* 0x00000008ff08723e */ /* 0x000fc600020006ff */
[----:B------:R-:W-:Y:S01]  /*64d0*/  IMAD.X R13, RZ, RZ, R13, P1 ;  /* 0x000000ffff0d7224 */ /* 0x000fe200008e060d */
[----:B------:R-:W-:Y:S01]  /*64e0*/  ISETP.GE.AND P1, PT, R3, 0x89, PT ;  /* 0x000000890300780c */ /* 0x000fe20003f26270 */
[----:B0-----:R-:W-:Y:S01]  /*64f0*/  HADD2.F32 R9, -RZ, R8.H0_H0 ;  /* 0x20000008ff097230 */ /* 0x001fe20000004100 */
[----:B------:R-:W-:Y:S01]  /*6500*/  PRMT R3, RZ, 0x7610, R3 ;  /* 0x00007610ff037816 */ /* 0x000fe20000000003 */
[-C--:B------:R-:W-:Y:S01]  /*6510*/  IMAD R12, R13, R20.reuse, RZ ;  /* 0x000000140d0c7224 */ /* 0x080fe200078e02ff */
[----:B------:R-:W-:Y:S01]  /*6520*/  ISETP.LT.OR P4, PT, R0, 0x1, !P1 ;  /* 0x000000010000780c */ /* 0x000fe20004f81670 */
[----:B------:R-:W-:-:S04]  /*6530*/  IMAD.WIDE.U32 R22, R91, R20, R22 ;  /* 0x000000145b167225 */ /* 0x000fc800078e0016 */
[----:B------:R-:W-:Y:S01]  /*6540*/  FMUL R8, R9, R90 ;  /* 0x0000005a09087220 */ /* 0x000fe20000400000 */
[----:B------:R-:W-:-:S03]  /*6550*/  IMAD R12, R91, R21, R12 ;  /* 0x000000155b0c7224 */ /* 0x000fc600078e020c */
[----:B------:R-:W-:Y:S01]  /*6560*/  FFMA R8, R25, R89, R8 ;  /* 0x0000005919087223 */ /* 0x000fe20000000008 */
[----:B------:R-:W-:-:S04]  /*6570*/  IADD3 R14, P3, R22, R14, RZ ;  /* 0x0000000e160e7210 */ /* 0x000fc80007f7e0ff */
[----:B------:R-:W-:Y:S02]  /*6580*/  F2FP.SATFINITE.E4M3.F32.PACK_AB_MERGE_C R9, RZ, R8, RZ ;  /* 0x00000008ff09723e */ /* 0x000fe400048070ff */
[----:B------:R-:W-:-:S03]  /*6590*/  IADD3.X R15, R15, R23, R12, P3, !PT ;  /* 0x000000170f0f7210 */ /* 0x000fc60001ffe40c */
[----:B------:R0:W-:Y:S01]  /*65a0*/  @!P2 STG.E.U8 desc[UR36][R6.64+0x1], R9 ;  /* 0x000001090600a986 */ /* 0x0001e2000c101124 */
[----:B------:R-:W-:Y:S05]  /*65b0*/  @P4 BRA `(.L_x_108) ;  /* 0x0000000000044947 */ /* 0x000fea0003800000 */
[----:B------:R4:W5:Y:S02]  /*65c0*/  LDG.E.U8 R3, desc[UR36][R14.64] ;  /* 0x000000240e037981 */ /* 0x000964000c1e1100 */
.L_x_108:
[----:B------:R-:W-:Y:S05]  /*65d0*/  BSYNC B1 ;  /* 0x0000000000017941 */ /* 0x000fea0003800000 */
.L_x_107:
[----:B-----5:R-:W-:Y:S01]  /*65e0*/  LOP3.LUT R3, R3, 0xff, RZ, 0xc0, !PT ;  /* 0x000000ff03037812 */ /* 0x020fe200078ec0ff */
[----:B------:R-:W-:Y:S01]  /*65f0*/  BSSY B1, `(.L_x_109) ;  /* 0x000000b000017945 */ /* 0x000fe20003800000 */
[----:B------:R-:W-:Y:S02]  /*6600*/  ISETP.LT.OR P2, PT, R0, 0x2, !P1 ;  /* 0x000000020000780c */ /* 0x000fe40004f41670 */
[----:B------:R-:W-:-:S05]  /*6610*/  F2FP.F16.E4M3.UNPACK_B R3, R3 ;  /* 0x00000003ff03723e */ /* 0x000fca00020006ff */
[----:B------:R-:W-:-:S05]  /*6620*/  HADD2.F32 R3, -RZ, R3.H0_H0 ;  /* 0x20000003ff037230 */ /* 0x000fca0000004100 */
[----:B------:R-:W-:-:S04]  /*6630*/  FMUL R3, R3, R90 ;  /* 0x0000005a03037220 */ /* 0x000fc80000400000 */
[----:B------:R-:W-:-:S05]  /*6640*/  FFMA R3, R26, R89, R3 ;  /* 0x000000591a037223 */ /* 0x000fca0000000003 */
[----:B0-----:R-:W-:Y:S02]  /*6650*/  F2FP.SATFINITE.E4M3.F32.PACK_AB_MERGE_C R9, RZ, R3, RZ ;  /* 0x00000003ff09723e */ /* 0x001fe400048070ff */
[----:B------:R-:W-:-:S03]  /*6660*/  PRMT R3, RZ, 0x7610, R3 ;  /* 0x00007610ff037816 */ /* 0x000fc60000000003 */
[----:B------:R0:W-:Y:S01]  /*6670*/  @!P4 STG.E.U8 desc[UR36][R4.64], R9 ;  /* 0x000000090400c986 */ /* 0x0001e2000c101124 */
[----:B------:R-:W-:Y:S05]  /*6680*/  @P2 BRA `(.L_x_110) ;  /* 0x0000000000042947 */ /* 0x000fea0003800000 */
[----:B------:R0:W5:Y:S02]  /*6690*/  LDG.E.U8 R3, desc[UR36][R14.64+0x1] ;  /* 0x000001240e037981 */ /* 0x000164000c1e1100 */
.L_x_110:
[----:B------:R-:W-:Y:S05]  /*66a0*/  BSYNC B1 ;  /* 0x0000000000017941 */ /* 0x000fea0003800000 */
.L_x_109:
[----:B-----5:R-:W-:Y:S01]  /*66b0*/  LOP3.LUT R3, R3, 0xff, RZ, 0xc0, !PT ;  /* 0x000000ff03037812 */ /* 0x020fe200078ec0ff */
[----:B------:R-:W-:Y:S01]  /*66c0*/  BSSY B1, `(.L_x_111) ;  /* 0x000000b000017945 */ /* 0x000fe20003800000 */
[----:B------:R-:W-:Y:S02]  /*66d0*/  ISETP.LT.OR P3, PT, R0, 0x9, !P0 ;  /* 0x000000090000780c */ /* 0x000fe40004761670 */
[----:B------:R-:W-:-:S05]  /*66e0*/  F2FP.F16.E4M3.UNPACK_B R3, R3 ;  /* 0x00000003ff03723e */ /* 0x000fca00020006ff */
[----:B------:R-:W-:-:S05]  /*66f0*/  HADD2.F32 R3, -RZ, R3.H0_H0 ;  /* 0x20000003ff037230 */ /* 0x000fca0000004100 */
[----:B------:R-:W-:Y:S01]  /*6700*/  FMUL R8, R3, R90 ;  /* 0x0000005a03087220 */ /* 0x000fe20000400000 */
[----:B------:R-:W-:-:S03]  /*6710*/  PRMT R3, RZ, 0x7610, R3 ;  /* 0x00007610ff037816 */ /* 0x000fc60000000003 */
[----:B------:R-:W-:-:S05]  /*6720*/  FFMA R8, R27, R89, R8 ;  /* 0x000000591b087223 */ /* 0x000fca0000000008 */
[----:B0-----:R-:W-:-:S05]  /*6730*/  F2FP.SATFINITE.E4M3.F32.PACK_AB_MERGE_C R9, RZ, R8, RZ ;  /* 0x00000008ff09723e */ /* 0x001fca00048070ff */
[----:B------:R0:W-:Y:S01]  /*6740*/  @!P2 STG.E.U8 desc[UR36][R4.64+0x1], R9 ;  /* 0x000001090400a986 */ /* 0x0001e2000c101124 */
[----:B------:R-:W-:Y:S05]  /*6750*/  @P3 BRA `(.L_x_112) ;  /* 0x0000000000043947 */ /* 0x000fea0003800000 */
[----:B------:R0:W5:Y:S02]  /*6760*/  LDG.E.U8 R3, desc[UR36][R10.64+0x8] ;  /* 0x000008240a037981 */ /* 0x000164000c1e1100 */
.L_x_112:
[----:B------:R-:W-:Y:S05]  /*6770*/  BSYNC B1 ;  /* 0x0000000000017941 */ /* 0x000fea0003800000 */
.L_x_111:
        /* <DEDUP_REMOVED lines=12> */
.L_x_114:
[----:B------:R-:W-:Y:S05]  /*6840*/  BSYNC B1 ;  /* 0x0000000000017941 */ /* 0x000fea0003800000 */
.L_x_113:
        /* <DEDUP_REMOVED lines=12> */
.L_x_116:
[----:B------:R-:W-:Y:S05]  /*6910*/  BSYNC B1 ;  /* 0x0000000000017941 */ /* 0x000fea0003800000 */
.L_x_115:
        /* <DEDUP_REMOVED lines=12> */
.L_x_118:
[----:B------:R-:W-:Y:S05]  /*69e0*/  BSYNC B1 ;  /* 0x0000000000017941 */ /* 0x000fea0003800000 */
.L_x_117:
        /* <DEDUP_REMOVED lines=12> */
.L_x_120:
[----:B------:R-:W-:Y:S05]  /*6ab0*/  BSYNC B1 ;  /* 0x0000000000017941 */ /* 0x000fea0003800000 */
.L_x_119:
        /* <DEDUP_REMOVED lines=12> */
.L_x_122:
[----:B------:R-:W-:Y:S05]  /*6b80*/  BSYNC B1 ;  /* 0x0000000000017941 */ /* 0x000fea0003800000 */
.L_x_121:
        /* <DEDUP_REMOVED lines=12> */
.L_x_124:
[----:B------:R-:W-:Y:S05]  /*6c50*/  BSYNC B1 ;  /* 0x0000000000017941 */ /* 0x000fea0003800000 */
.L_x_123:
        /* <DEDUP_REMOVED lines=12> */
.L_x_126:
[----:B------:R-:W-:Y:S05]  /*6d20*/  BSYNC B1 ;  /* 0x0000000000017941 */ /* 0x000fea0003800000 */
.L_x_125:
        /* <DEDUP_REMOVED lines=12> */
.L_x_128:
[----:B------:R-:W-:Y:S05]  /*6df0*/  BSYNC B1 ;  /* 0x0000000000017941 */ /* 0x000fea0003800000 */
.L_x_127:
        /* <DEDUP_REMOVED lines=12> */
.L_x_130:
[----:B------:R-:W-:Y:S05]  /*6ec0*/  BSYNC B1 ;  /* 0x0000000000017941 */ /* 0x000fea0003800000 */
.L_x_129:
        /* <DEDUP_REMOVED lines=12> */
.L_x_132:
[----:B------:R-:W-:Y:S05]  /*6f90*/  BSYNC B1 ;  /* 0x0000000000017941 */ /* 0x000fea0003800000 */
.L_x_131:
        /* <DEDUP_REMOVED lines=12> */
.L_x_134:
[----:B------:R-:W-:Y:S05]  /*7060*/  BSYNC B1 ;  /* 0x0000000000017941 */ /* 0x000fea0003800000 */
.L_x_133:
        /* <DEDUP_REMOVED lines=12> */
.L_x_136:
[----:B------:R-:W-:Y:S05]  /*7130*/  BSYNC B1 ;  /* 0x0000000000017941 */ /* 0x000fea0003800000 */
.L_x_135:
        /* <DEDUP_REMOVED lines=12> */
.L_x_138:
[----:B------:R-:W-:Y:S05]  /*7200*/  BSYNC B1 ;  /* 0x0000000000017941 */ /* 0x000fea0003800000 */
.L_x_137:
        /* <DEDUP_REMOVED lines=12> */
.L_x_140:
[----:B------:R-:W-:Y:S05]  /*72d0*/  BSYNC B1 ;  /* 0x0000000000017941 */ /* 0x000fea0003800000 */
.L_x_139:
        /* <DEDUP_REMOVED lines=12> */
.L_x_142:
[----:B------:R-:W-:Y:S05]  /*73a0*/  BSYNC B1 ;  /* 0x0000000000017941 */ /* 0x000fea0003800000 */
.L_x_141:
        /* <DEDUP_REMOVED lines=12> */
.L_x_144:
[----:B------:R-:W-:Y:S05]  /*7470*/  BSYNC B1 ;  /* 0x0000000000017941 */ /* 0x000fea0003800000 */
.L_x_143:
        /* <DEDUP_REMOVED lines=12> */
.L_x_146:
[----:B------:R-:W-:Y:S05]  /*7540*/  BSYNC B1 ;  /* 0x0000000000017941 */ /* 0x000fea0003800000 */
.L_x_145:
        /* <DEDUP_REMOVED lines=12> */
.L_x_148:
[----:B------:R-:W-:Y:S05]  /*7610*/  BSYNC B1 ;  /* 0x0000000000017941 */ /* 0x000fea0003800000 */
.L_x_147:
        /* <DEDUP_REMOVED lines=12> */
.L_x_150:
[----:B------:R-:W-:Y:S05]  /*76e0*/  BSYNC B1 ;  /* 0x0000000000017941 */ /* 0x000fea0003800000 */
.L_x_149:
        /* <DEDUP_REMOVED lines=12> */
.L_x_152:
[----:B------:R-:W-:Y:S05]  /*77b0*/  BSYNC B1 ;  /* 0x0000000000017941 */ /* 0x000fea0003800000 */
.L_x_151:
        /* <DEDUP_REMOVED lines=12> */
.L_x_154:
[----:B------:R-:W-:Y:S05]  /*7880*/  BSYNC B1 ;  /* 0x0000000000017941 */ /* 0x000fea0003800000 */
.L_x_153:
        /* <DEDUP_REMOVED lines=12> */
.L_x_156:
[----:B------:R-:W-:Y:S05]  /*7950*/  BSYNC B1 ;  /* 0x0000000000017941 */ /* 0x000fea0003800000 */
.L_x_155:
        /* <DEDUP_REMOVED lines=12> */
.L_x_158:
[----:B------:R-:W-:Y:S05]  /*7a20*/  BSYNC B1 ;  /* 0x0000000000017941 */ /* 0x000fea0003800000 */
.L_x_157:
        /* <DEDUP_REMOVED lines=12> */
.L_x_160:
[----:B------:R-:W-:Y:S05]  /*7af0*/  BSYNC B1 ;  /* 0x0000000000017941 */ /* 0x000fea0003800000 */
.L_x_159:
        /* <DEDUP_REMOVED lines=12> */
.L_x_162:
[----:B------:R-:W-:Y:S05]  /*7bc0*/  BSYNC B1 ;  /* 0x0000000000017941 */ /* 0x000fea0003800000 */
.L_x_161:
        /* <DEDUP_REMOVED lines=12> */
.L_x_164:
[----:B------:R-:W-:Y:S05]  /*7c90*/  BSYNC B1 ;  /* 0x0000000000017941 */ /* 0x000fea0003800000 */
.L_x_163:
[----:B-----5:R-:W-:Y:S01]  /*7ca0*/  LOP3.LUT R3, R3, 0xff, RZ, 0xc0, !PT ;  /* 0x000000ff03037812 */ /* 0x020fe200078ec0ff */
[----:B------:R-:W-:Y:S01]  /*7cb0*/  BSSY B1, `(.L_x_165) ;  /* 0x000000b000017945 */ /* 0x000fe20003800000 */
[----:B------:R-:W-:Y:S02]  /*7cc0*/  ISETP.LT.OR P1, PT, R0, 0x3a, !P1 ;  /* 0x0000003a0000780c */ /* 0x000fe40004f21670 */
[----:B------:R-:W-:Y:S02]  /*7cd0*/  F2FP.F16.E4M3.UNPACK_B R3, R3 ;  /* 0x00000003ff03723e */ /* 0x000fe400020006ff */
[----:B------:R-:W-:-:S03]  /*7ce0*/  PRMT R0, RZ, 0x7610, R0 ;  /* 0x00007610ff007816 */ /* 0x000fc60000000000 */
[----:B------:R-:W-:-:S05]  /*7cf0*/  HADD2.F32 R3, -RZ, R3.H0_H0 ;  /* 0x20000003ff037230 */ /* 0x000fca0000004100 */
[----:B------:R-:W-:-:S04]  /*7d00*/  FMUL R3, R3, R90 ;  /* 0x0000005a03037220 */ /* 0x000fc80000400000 */
[----:B------:R-:W-:-:S05]  /*7d10*/  FFMA R3, R54, R89, R3 ;  /* 0x0000005936037223 */ /* 0x000fca0000000003 */
[----:B------:R-:W-:-:S05]  /*7d20*/  F2FP.SATFINITE.E4M3.F32.PACK_AB_MERGE_C R3, RZ, R3, RZ ;  /* 0x00000003ff03723e */ /* 0x000fca00048070ff */
[----:B------:R0:W-:Y:S01]  /*7d30*/  @!P2 STG.E.U8 desc[UR36][R4.64+0x38], R3 ;  /* 0x000038030400a986 */ /* 0x0001e2000c101124 */
[----:B------:R-:W-:Y:S05]  /*7d40*/  @P1 BRA `(.L_x_166) ;  /* 0x0000000000041947 */ /* 0x000fea0003800000 */
[----:B------:R0:W5:Y:S02]  /*7d50*/  LDG.E.U8 R0, desc[UR36][R14.64+0x39] ;  /* 0x000039240e007981 */ /* 0x000164000c1e1100 */
.L_x_166:
[----:B------:R-:W-:Y:S05]  /*7d60*/  BSYNC B1 ;  /* 0x0000000000017941 */ /* 0x000fea0003800000 */
.L_x_165:
[----:B------:R-:W-:Y:S05]  /*7d70*/  @P1 BRA `(.L_x_167) ;  /* 0x0000001000301947 */ /* 0x000fea0003800000 */
[----:B-----5:R-:W-:-:S04]  /*7d80*/  LOP3.LUT R0, R0, 0xff, RZ, 0xc0, !PT ;  /* 0x000000ff00007812 */ /* 0x020fc800078ec0ff */
[----:B------:R-:W-:-:S05]  /*7d90*/  F2FP.F16.E4M3.UNPACK_B R0, R0 ;  /* 0x00000000ff00723e */ /* 0x000fca00020006ff */
[----:B0-----:R-:W-:-:S05]  /*7da0*/  HADD2.F32 R3, -RZ, R0.H0_H0 ;  /* 0x20000000ff037230 */ /* 0x001fca0000004100 */
[----:B------:R-:W-:-:S04]  /*7db0*/  FMUL R0, R3, R90 ;  /* 0x0000005a03007220 */ /* 0x000fc80000400000 */
[----:B------:R-:W-:-:S05]  /*7dc0*/  FFMA R0, R55, R89, R0 ;  /* 0x0000005937007223 */ /* 0x000fca0000000000 */
[----:B------:R-:W-:-:S05]  /*7dd0*/  F2FP.SATFINITE.E4M3.F32.PACK_AB_MERGE_C R3, RZ, R0, RZ ;  /* 0x00000000ff03723e */ /* 0x000fca00048070ff */
[----:B------:R0:W-:Y:S01]  /*7de0*/  STG.E.U8 desc[UR36][R4.64+0x39], R3 ;  /* 0x0000390304007986 */ /* 0x0001e2000c101124 */
[----:B------:R-:W-:Y:S05]  /*7df0*/  BRA `(.L_x_167) ;  /* 0x0000001000107947 */ /* 0x000fea0003800000 */
.L_x_38:
[C---:B------:R-:W-:Y:S01]  /*7e00*/  ISETP.GE.AND P2, PT, R3.reuse, 0x1, PT ;  /* 0x000000010300780c */ /* 0x040fe20003f46270 */
[-C--:B------:R-:W-:Y:S01]  /*7e10*/  FMUL R56, R56, R89.reuse ;  /* 0x0000005938387220 */ /* 0x080fe20000400000 */
[----:B------:R-:W-:Y:S01]  /*7e20*/  ISETP.GE.AND P1, PT, R3, 0x9, PT ;  /* 0x000000090300780c */ /* 0x000fe20003f26270 */
[-C--:B------:R-:W-:Y:S01]  /*7e30*/  FMUL R57, R57, R89.reuse ;  /* 0x0000005939397220 */ /* 0x080fe20000400000 */
[----:B------:R-:W-:Y:S01]  /*7e40*/  ISETP.LT.OR P0, PT, R0, 0x1, !P2 ;  /* 0x000000010000780c */ /* 0x000fe20005701670 */
[-C--:B------:R-:W-:Y:S01]  /*7e50*/  FMUL R58, R58, R89.reuse ;  /* 0x000000593a3a7220 */ /* 0x080fe20000400000 */
[----:B------:R-:W-:Y:S01]  /*7e60*/  F2FP.SATFINITE.E4M3.F32.PACK_AB_MERGE_C R13, RZ, R56, RZ ;  /* 0x00000038ff0d723e */ /* 0x000fe200048070ff */
[-C--:B------:R-:W-:Y:S01]  /*7e70*/  FMUL R59, R59, R89.reuse ;  /* 0x000000593b3b7220 */ /* 0x080fe20000400000 */
[----:B------:R-:W-:Y:S01]  /*7e80*/  ISETP.LT.OR P3, PT, R0, 0x2, !P2 ;  /* 0x000000020000780c */ /* 0x000fe20005761670 */
[-C--:B------:R-:W-:Y:S01]  /*7e90*/  FMUL R60, R60, R89.reuse ;  /* 0x000000593c3c7220 */ /* 0x080fe20000400000 */
[C---:B------:R-:W-:Y:S01]  /*7ea0*/  ISETP.LT.OR P4, PT, R0.reuse, 0x1, !P1 ;  /* 0x000000010000780c */ /* 0x040fe20004f81670 */
[-C--:B------:R-:W-:Y:S01]  /*7eb0*/  FMUL R61, R61, R89.reuse ;  /* 0x000000593d3d7220 */ /* 0x080fe20000400000 */
[----:B------:R-:W-:Y:S01]  /*7ec0*/  ISETP.LT.OR P5, PT, R0, 0x2, !P1 ;  /* 0x000000020000780c */ /* 0x000fe20004fa1670 */
[----:B------:R-:W-:Y:S01]  /*7ed0*/  FMUL R62, R62, R89 ;  /* 0x000000593e3e7220 */ /* 0x000fe20000400000 */
[----:B------:R-:W-:Y:S01]  /*7ee0*/  F2FP.SATFINITE.E4M3.F32.PACK_AB_MERGE_C R57, RZ, R57, RZ ;  /* 0x00000039ff39723e */ /* 0x000fe200048070ff */
[-C--:B------:R-:W-:Y:S01]  /*7ef0*/  FMUL R63, R63, R89.reuse ;  /* 0x000000593f3f7220 */ /* 0x080fe20000400000 */
[----:B------:R-:W-:Y:S01]  /*7f00*/  F2FP.SATFINITE.E4M3.F32.PACK_AB_MERGE_C R15, RZ, R58, RZ ;  /* 0x0000003aff0f723e */ /* 0x000fe200048070ff */
[----:B------:R0:W-:Y:S01]  /*7f10*/  @!P0 STG.E.U8 desc[UR36][R10.64], R13 ;  /* 0x0000000d0a008986 */ /* 0x0001e2000c101124 */
[----:B------:R-:W-:Y:S01]  /*7f20*/  ISETP.LT.OR P0, PT, R0, 0x9, !P2 ;  /* 0x000000090000780c */ /* 0x000fe20005701670 */
[----:B------:R-:W-:Y:S01]  /*7f30*/  FMUL R64, R64, R89 ;  /* 0x0000005940407220 */ /* 0x000fe20000400000 */
[----:B------:R-:W-:Y:S01]  /*7f40*/  F2FP.SATFINITE.E4M3.F32.PACK_AB_MERGE_C R59, RZ, R59, RZ ;  /* 0x0000003bff3b723e */ /* 0x000fe200048070ff */
[----:B------:R-:W-:Y:S01]  /*7f50*/  @!P3 STG.E.U8 desc[UR36][R10.64+0x1], R57 ;  /* 0x000001390a00b986 */ /* 0x000fe2000c101124 */
[----:B------:R-:W-:Y:S01]  /*7f60*/  F2FP.SATFINITE.E4M3.F32.PACK_AB_MERGE_C R21, RZ, R60, RZ ;  /* 0x0000003cff15723e */ /* 0x000fe200048070ff */
[-C--:B------:R-:W-:Y:S01]  /*7f70*/  FMUL R65, R65, R89.reuse ;  /* 0x0000005941417220 */ /* 0x080fe20000400000 */
[C---:B------:R-:W-:Y:S01]  /*7f80*/  ISETP.LT.OR P3, PT, R0.reuse, 0xa, !P2 ;  /* 0x0000000a0000780c */ /* 0x040fe20005761670 */
[----:B------:R1:W-:Y:S01]  /*7f90*/  @!P4 STG.E.U8 desc[UR36][R8.64], R15 ;  /* 0x0000000f0800c986 */ /* 0x0003e2000c101124 */
[----:B------:R-:W-:Y:S01]  /*7fa0*/  ISETP.LT.OR P4, PT, R0, 0x9, !P1 ;  /* 0x000000090000780c */ /* 0x000fe20004f81670 */
[----:B------:R-:W-:Y:S01]  /*7fb0*/  FMUL R66, R66, R89 ;  /* 0x0000005942427220 */ /* 0x000fe20000400000 */
[----:B------:R-:W-:Y:S01]  /*7fc0*/  F2FP.SATFINITE.E4M3.F32.PACK_AB_MERGE_C R61, RZ, R61, RZ ;  /* 0x0000003dff3d723e */ /* 0x000fe200048070ff */
[----:B------:R-:W-:Y:S01]  /*7fd0*/  @!P5 STG.E.U8 desc[UR36][R8.64+0x1], R59 ;  /* 0x0000013b0800d986 */ /* 0x000fe2000c101124 */
[C---:B------:R-:W-:Y:S01]  /*7fe0*/  ISETP.LT.OR P5, PT, R0.reuse, 0xa, !P1 ;  /* 0x0000000a0000780c */ /* 0x040fe20004fa1670 */
[-C--:B------:R-:W-:Y:S01]  /*7ff0*/  FMUL R67, R67, R89.reuse ;  /* 0x0000005943437220 */ /* 0x080fe20000400000 */
[----:B0-----:R-:W-:Y:S01]  /*8000*/  F2FP.SATFINITE.E4M3.F32.PACK_AB_MERGE_C R13, RZ, R62, RZ ;  /* 0x0000003eff0d723e */ /* 0x001fe200048070ff */
[----:B------:R0:W-:Y:S01]  /*8010*/  @!P0 STG.E.U8 desc[UR36][R10.64+0x8], R21 ;  /* 0x000008150a008986 */ /* 0x0001e2000c101124 */
[----:B------:R-:W-:Y:S01]  /*8020*/  ISETP.LT.OR P0, PT, R0, 0x11, !P2 ;  /* 0x000000110000780c */ /* 0x000fe20005701670 */
[----:B------:R-:W-:Y:S01]  /*8030*/  FMUL R68, R68, R89 ;  /* 0x0000005944447220 */ /* 0x000fe20000400000 */
[----:B------:R-:W-:Y:S01]  /*8040*/  F2FP.SATFINITE.E4M3.F32.PACK_AB_MERGE_C R63, RZ, R63, RZ ;  /* 0x0000003fff3f723e */ /* 0x000fe200048070ff */
[----:B------:R-:W-:Y:S01]  /*8050*/  @!P3 STG.E.U8 desc[UR36][R10.64+0x9], R61 ;  /* 0x0000093d0a00b986 */ /* 0x000fe2000c101124 */
[----:B-1----:R-:W-:Y:S01]  /*8060*/  F2FP.SATFINITE.E4M3.F32.PACK_AB_MERGE_C R15, RZ, R64, RZ ;  /* 0x00000040ff0f723e */ /* 0x002fe200048070ff */
        /* <DEDUP_REMOVED lines=8> */
[----:B------:R-:W-:Y:S01]  /*80f0*/  FMUL R71, R71, R89 ;  /* 0x0000005947477220 */ /* 0x000fe20000400000 */
[----:B------:R-:W-:Y:S01]  /*8100*/  F2FP.SATFINITE.E4M3.F32.PACK_AB_MERGE_C R67, RZ, R67, RZ ;  /* 0x00000043ff43723e */ /* 0x000fe200048070ff */
[----:B------:R2:W-:Y:S01]  /*8110*/  @!P0 STG.E.U8 desc[UR36][R10.64+0x10], R15 ;  /* 0x0000100f0a008986 */ /* 0x0005e2000c101124 */
[----:B------:R-:W-:Y:S01]  /*8120*/  ISETP.LT.OR P0, PT, R0, 0x19, !P2 ;  /* 0x000000190000780c */ /* 0x000fe20005701670 */
[-C--:B------:R-:W-:Y:S01]  /*8130*/  FMUL R72, R72, R89.reuse ;  /* 0x0000005948487220 */ /* 0x080fe20000400000 */
[----:B0-----:R-:W-:Y:S01]  /*8140*/  F2FP.SATFINITE.E4M3.F32.PACK_AB_MERGE_C R21, RZ, R68, RZ ;  /* 0x00000044ff15723e */ /* 0x001fe200048070ff */
[----:B------:R-:W-:Y:S01]  /*8150*/  @!P3 STG.E.U8 desc[UR36][R10.64+0x11], R65 ;  /* 0x000011410a00b986 */ /* 0x000fe2000c101124 */
[----:B-1----:R-:W-:Y:S01]  /*8160*/  F2FP.SATFINITE.E4M3.F32.PACK_AB_MERGE_C R13, RZ, R66, RZ ;  /* 0x00000042ff0d723e */ /* 0x002fe200048070ff */
[-C--:B------:R-:W-:Y:S01]  /*8170*/  FMUL R73, R73, R89.reuse ;  /* 0x0000005949497220 */ /* 0x080fe20000400000 */
[----:B------:R-:W-:Y:S01]  /*8180*/  ISETP.LT.OR P3, PT, R0, 0x1a, !P2 ;  /* 0x0000001a0000780c */ /* 0x000fe20005761670 */
[----:B------:R-:W-:Y:S01]  /*8190*/  FMUL R74, R74, R89 ;  /* 0x000000594a4a7220 */ /* 0x000fe20000400000 */
[----:B------:R-:W-:Y:S01]  /*81a0*/  F2FP.SATFINITE.E4M3.F32.PACK_AB_MERGE_C R69, RZ, R69, RZ ;  /* 0x00000045ff45723e */ /* 0x000fe200048070ff */
[----:B------:R0:W-:Y:S01]  /*81b0*/  @!P4 STG.E.U8 desc[UR36][R8.64+0x10], R13 ;  /* 0x0000100d0800c986 */ /* 0x0001e2000c101124 */
[C---:B------:R-:W-:Y:S01]  /*81c0*/  ISETP.LT.OR P4, PT, R0.reuse, 0x19, !P1 ;  /* 0x000000190000780c */ /* 0x040fe20004f81670 */
[----:B------:R-:W-:Y:S01]  /*81d0*/  FMUL R75, R75, R89 ;  /* 0x000000594b4b7220 */ /* 0x000fe20000400000 */
[----:B------:R-:W-:Y:S01]  /*81e0*/  F2FP.SATFINITE.E4M3.F32.PACK_AB_MERGE_C R71, RZ, R71, RZ ;  /* 0x00000047ff47723e */ /* 0x000fe200048070ff */
[----:B------:R-:W-:Y:S01]  /*81f0*/  @!P5 STG.E.U8 desc[UR36][R8.64+0x11], R67 ;  /* 0x000011430800d986 */ /* 0x000fe2000c101124 */
[----:B------:R-:W-:Y:S01]  /*8200*/  ISETP.LT.OR P5, PT, R0, 0x1a, !P1 ;  /* 0x0000001a0000780c */ /* 0x000fe20004fa1670 */
[-C--:B------:R-:W-:Y:S01]  /*8210*/  FMUL R76, R76, R89.reuse ;  /* 0x000000594c4c7220 */ /* 0x080fe20000400000 */
[----:B--2---:R-:W-:Y:S01]  /*8220*/  F2FP.SATFINITE.E4M3.F32.PACK_AB_MERGE_C R15, RZ, R72, RZ ;  /* 0x00000048ff0f723e */ /* 0x004fe200048070ff */
[----:B------:R1:W-:Y:S01]  /*8230*/  @!P0 STG.E.U8 desc[UR36][R10.64+0x18], R21 ;  /* 0x000018150a008986 */ /* 0x0003e2000c101124 */
[----:B------:R-:W-:Y:S01]  /*8240*/  ISETP.LT.OR P0, PT, R0, 0x21, !P2 ;  /* 0x000000210000780c */ /* 0x000fe20005701670 */
[----:B------:R-:W-:Y:S01]  /*8250*/  FMUL R77, R77, R89 ;  /* 0x000000594d4d7220 */ /* 0x000fe20000400000 */
[----:B------:R-:W-:Y:S01]  /*8260*/  F2FP.SATFINITE.E4M3.F32.PACK_AB_MERGE_C R73, RZ, R73, RZ ;  /* 0x00000049ff49723e */ /* 0x000fe200048070ff */
[----:B------:R-:W-:Y:S01]  /*8270*/  @!P3 STG.E.U8 desc[UR36][R10.64+0x19], R69 ;  /* 0x000019450a00b986 */ /* 0x000fe2000c101124 */
[----:B0-----:R-:W-:Y:S01]  /*8280*/  F2FP.SATFINITE.E4M3.F32.PACK_AB_MERGE_C R13, RZ, R70, RZ ;  /* 0x00000046ff0d723e */ /* 0x001fe200048070ff */
[-C--:B------:R-:W-:Y:S01]  /*8290*/  FMUL R78, R78, R89.reuse ;  /* 0x000000594e4e7220 */ /* 0x080fe20000400000 */
[C---:B------:R-:W-:Y:S01]  /*82a0*/  ISETP.LT.OR P3, PT, R0.reuse, 0x22, !P2 ;  /* 0x000000220000780c */ /* 0x040fe20005761670 */
[----:B------:R-:W-:Y:S01]  /*82b0*/  FMUL R79, R79, R89 ;  /* 0x000000594f4f7220 */ /* 0x000fe20000400000 */
[----:B------:R-:W-:Y:S01]  /*82c0*/  F2FP.SATFINITE.E4M3.F32.PACK_AB_MERGE_C R75, RZ, R75, RZ ;  /* 0x0000004bff4b723e */ /* 0x000fe200048070ff */
[----:B------:R0:W-:Y:S01]  /*82d0*/  @!P4 STG.E.U8 desc[UR36][R8.64+0x18], R13 ;  /* 0x0000180d0800c986 */ /* 0x0001e2000c101124 */
[----:B------:R-:W-:Y:S01]  /*82e0*/  ISETP.LT.OR P4, PT, R0, 0x21, !P1 ;  /* 0x000000210000780c */ /* 0x000fe20004f81670 */
[-C--:B------:R-:W-:Y:S01]  /*82f0*/  FMUL R80, R80, R89.reuse ;  /* 0x0000005950507220 */ /* 0x080fe20000400000 */
[----:B-1----:R-:W-:Y:S01]  /*8300*/  F2FP.SATFINITE.E4M3.F32.PACK_AB_MERGE_C R21, RZ, R76, RZ ;  /* 0x0000004cff15723e */ /* 0x002fe200048070ff */
[----:B------:R-:W-:Y:S01]  /*8310*/  @!P5 STG.E.U8 desc[UR36][R8.64+0x19], R71 ;  /* 0x000019470800d986 */ /* 0x000fe2000c101124 */
[C---:B------:R-:W-:Y:S01]  /*8320*/  ISETP.LT.OR P5, PT, R0.reuse, 0x22, !P1 ;  /* 0x000000220000780c */ /* 0x040fe20004fa1670 */
[----:B------:R-:W-:Y:S01]  /*8330*/  FMUL R81, R81, R89 ;  /* 0x0000005951517220 */ /* 0x000fe20000400000 */
[----:B------:R-:W-:Y:S01]  /*8340*/  F2FP.SATFINITE.E4M3.F32.PACK_AB_MERGE_C R77, RZ, R77, RZ ;  /* 0x0000004dff4d723e */ /* 0x000fe200048070ff */
[----:B------:R1:W-:Y:S01]  /*8350*/  @!P0 STG.E.U8 desc[UR36][R10.64+0x20], R15 ;  /* 0x0000200f0a008986 */ /* 0x0003e2000c101124 */
[----:B------:R-:W-:Y:S01]  /*8360*/  ISETP.LT.OR P0, PT, R0, 0x29, !P2 ;  /* 0x000000290000780c */ /* 0x000fe20005701670 */
[----:B------:R-:W-:Y:S01]  /*8370*/  FMUL R83, R83, R89 ;  /* 0x0000005953537220 */ /* 0x000fe20000400000 */
[----:B------:R-:W-:Y:S01]  /*8380*/  F2FP.SATFINITE.E4M3.F32.PACK_AB_MERGE_C R79, RZ, R79, RZ ;  /* 0x0000004fff4f723e */ /* 0x000fe200048070ff */
[----:B------:R-:W-:Y:S01]  /*8390*/  @!P3 STG.E.U8 desc[UR36][R10.64+0x21], R73 ;  /* 0x000021490a00b986 */ /* 0x000fe2000c101124 */
[----:B0-----:R-:W-:Y:S01]  /*83a0*/  F2FP.SATFINITE.E4M3.F32.PACK_AB_MERGE_C R13, RZ, R74, RZ ;  /* 0x0000004aff0d723e */ /* 0x001fe200048070ff */
[-C--:B------:R-:W-:Y:S01]  /*83b0*/  FMUL R82, R82, R89.reuse ;  /* 0x0000005952527220 */ /* 0x080fe20000400000 */
[----:B------:R-:W-:Y:S01]  /*83c0*/  ISETP.LT.OR P3, PT, R0, 0x2a, !P1 ;  /* 0x0000002a0000780c */ /* 0x000fe20004f61670 */
[----:B------:R-:W-:Y:S01]  /*83d0*/  FMUL R84, R84, R89 ;  /* 0x0000005954547220 */ /* 0x000fe20000400000 */
[----:B------:R-:W-:Y:S01]  /*83e0*/  F2FP.SATFINITE.E4M3.F32.PACK_AB_MERGE_C R81, RZ, R81, RZ ;  /* 0x00000051ff51723e */ /* 0x000fe200048070ff */
[----:B------:R0:W-:Y:S01]  /*83f0*/  @!P4 STG.E.U8 desc[UR36][R8.64+0x20], R13 ;  /* 0x0000200d0800c986 */ /* 0x0001e2000c101124 */
[C---:B------:R-:W-:Y:S01]  /*8400*/  ISETP.LT.OR P4, PT, R0.reuse, 0x2a, !P2 ;  /* 0x0000002a0000780c */ /* 0x040fe20005781670 */
[-C--:B------:R-:W-:Y:S01]  /*8410*/  FMUL R85, R85, R89.reuse ;  /* 0x0000005955557220 */ /* 0x080fe20000400000 */
[----:B-1----:R-:W-:Y:S01]  /*8420*/  F2FP.SATFINITE.E4M3.F32.PACK_AB_MERGE_C R15, RZ, R80, RZ ;  /* 0x00000050ff0f723e */ /* 0x002fe200048070ff */
[----:B------:R-:W-:Y:S01]  /*8430*/  @!P5 STG.E.U8 desc[UR36][R8.64+0x21], R75 ;  /* 0x0000214b0800d986 */ /* 0x000fe2000c101124 */
[----:B------:R-:W-:Y:S01]  /*8440*/  ISETP.LT.OR P5, PT, R0, 0x29, !P1 ;  /* 0x000000290000780c */ /* 0x000fe20004fa1670 */
[----:B------:R-:W-:Y:S01]  /*8450*/  FMUL R86, R86, R89 ;  /* 0x0000005956567220 */ /* 0x000fe20000400000 */
[----:B------:R-:W-:Y:S01]  /*8460*/  F2FP.SATFINITE.E4M3.F32.PACK_AB_MERGE_C R83, RZ, R83, RZ ;  /* 0x00000053ff53723e */ /* 0x000fe200048070ff */
[----:B------:R1:W-:Y:S01]  /*8470*/  @!P0 STG.E.U8 desc[UR36][R10.64+0x28], R21 ;  /* 0x000028150a008986 */ /* 0x0003e2000c101124 */
[----:B------:R-:W-:Y:S01]  /*8480*/  ISETP.LT.OR P0, PT, R0, 0x31, !P2 ;  /* 0x000000310000780c */ /* 0x000fe20005701670 */
[----:B------:R-:W-:Y:S01]  /*8490*/  FMUL R87, R87, R89 ;  /* 0x0000005957577220 */ /* 0x000fe20000400000 */
[----:B------:R-:W-:Y:S01]  /*84a0*/  F2FP.SATFINITE.E4M3.F32.PACK_AB_MERGE_C R85, RZ, R85, RZ ;  /* 0x00000055ff55723e */ /* 0x000fe200048070ff */
[-C--:B------:R-:W-:Y:S01]  /*84b0*/  FMUL R24, R24, R89.reuse ;  /* 0x0000005918187220 */ /* 0x080fe20000400000 */
[----:B0-----:R-:W-:Y:S01]  /*84c0*/  F2FP.SATFINITE.E4M3.F32.PACK_AB_MERGE_C R13, RZ, R78, RZ ;  /* 0x0000004eff0d723e */ /* 0x001fe200048070ff */
[----:B------:R-:W-:Y:S01]  /*84d0*/  @!P4 STG.E.U8 desc[UR36][R10.64+0x29], R77 ;  /* 0x0000294d0a00c986 */ /* 0x000fe2000c101124 */
        /* <DEDUP_REMOVED lines=9> */
[-C--:B------:R-:W-:Y:S01]  /*8570*/  FMUL R27, R27, R89.reuse ;  /* 0x000000591b1b7220 */ /* 0x080fe20000400000 */
[C---:B------:R-:W-:Y:S01]  /*8580*/  ISETP.LT.OR P2, PT, R0.reuse, 0x3a, !P2 ;  /* 0x0000003a0000780c */ /* 0x040fe20005741670 */
[----:B------:R1:W-:Y:S01]  /*8590*/  @!P0 STG.E.U8 desc[UR36][R10.64+0x30], R15 ;  /* 0x0000300f0a008986 */ /* 0x0003e2000c101124 */
[----:B------:R-:W-:Y:S01]  /*85a0*/  ISETP.LT.OR P0, PT, R0, 0x32, !P1 ;  /* 0x000000320000780c */ /* 0x000fe20004f01670 */
[----:B------:R-:W-:Y:S01]  /*85b0*/  FMUL R28, R28, R89 ;  /* 0x000000591c1c7220 */ /* 0x000fe20000400000 */
[----:B------:R-:W-:Y:S01]  /*85c0*/  F2FP.SATFINITE.E4M3.F32.PACK_AB_MERGE_C R25, RZ, R25, RZ ;  /* 0x00000019ff19723e */ /* 0x000fe200048070ff */
[----:B------:R-:W-:Y:S01]  /*85d0*/  @!P4 STG.E.U8 desc[UR36][R10.64+0x31], R81 ;  /* 0x000031510a00c986 */ /* 0x000fe2000c101124 */
[----:B0-----:R-:W-:Y:S01]  /*85e0*/  F2FP.SATFINITE.E4M3.F32.PACK_AB_MERGE_C R13, RZ, R82, RZ ;  /* 0x00000052ff0d723e */ /* 0x001fe200048070ff */
[----:B------:R-:W-:Y:S01]  /*85f0*/  FMUL R29, R29, R89 ;  /* 0x000000591d1d7220 */ /* 0x000fe20000400000 */
[----:B------:R-:W-:Y:S01]  /*8600*/  F2FP.SATFINITE.E4M3.F32.PACK_AB_MERGE_C R27, RZ, R27, RZ ;  /* 0x0000001bff1b723e */ /* 0x000fe200048070ff */
[-C--:B------:R-:W-:Y:S01]  /*8610*/  FMUL R30, R30, R89.reuse ;  /* 0x000000591e1e7220 */ /* 0x080fe20000400000 */
[----:B------:R-:W-:Y:S01]  /*8620*/  FMUL R31, R31, R89 ;  /* 0x000000591f1f7220 */ /* 0x000fe20000400000 */
[----:B------:R0:W-:Y:S01]  /*8630*/  @!P5 STG.E.U8 desc[UR36][R8.64+0x30], R13 ;  /* 0x0000300d0800d986 */ /* 0x0001e2000c101124 */
[----:B------:R-:W-:Y:S01]  /*8640*/  F2FP.SATFINITE.E4M3.F32.PACK_AB_MERGE_C R29, RZ, R29, RZ ;  /* 0x0000001dff1d723e */ /* 0x000fe200048070ff */
[-C--:B------:R-:W-:Y:S01]  /*8650*/  FMUL R32, R32, R89.reuse ;  /* 0x0000005920207220 */ /* 0x080fe20000400000 */
[----:B-1----:R-:W-:Y:S01]  /*8660*/  F2FP.SATFINITE.E4M3.F32.PACK_AB_MERGE_C R15, RZ, R24, RZ ;  /* 0x00000018ff0f723e */ /* 0x002fe200048070ff */
[----:B------:R-:W-:Y:S01]  /*8670*/  @!P0 STG.E.U8 desc[UR36][R8.64+0x31], R83 ;  /* 0x0000315308008986 */ /* 0x000fe2000c101124 */
[----:B------:R-:W-:Y:S01]  /*8680*/  ISETP.GE.AND P0, PT, R3, 0x81, PT ;  /* 0x000000810300780c */ /* 0x000fe20003f06270 */
[----:B------:R-:W-:Y:S01]  /*8690*/  FMUL R33, R33, R89 ;  /* 0x0000005921217220 */ /* 0x000fe20000400000 */
[----:B------:R-:W-:Y:S01]  /*86a0*/  F2FP.SATFINITE.E4M3.F32.PACK_AB_MERGE_C R31, RZ, R31, RZ ;  /* 0x0000001fff1f723e */ /* 0x000fe200048070ff */
[----:B------:R-:W-:Y:S01]  /*86b0*/  @!P3 STG.E.U8 desc[UR36][R10.64+0x38], R21 ;  /* 0x000038150a00b986 */ /* 0x000fe2000c101124 */
[----:B------:R-:W-:Y:S01]  /*86c0*/  ISETP.LT.OR P3, PT, R0, 0x39, !P1 ;  /* 0x000000390000780c */ /* 0x000fe20004f61670 */
[-C--:B------:R-:W-:Y:S01]  /*86d0*/  FMUL R34, R34, R89.reuse ;  /* 0x0000005922227220 */ /* 0x080fe20000400000 */
[C---:B------:R-:W-:Y:S01]  /*86e0*/  ISETP.LT.OR P1, PT, R0.reuse, 0x3a, !P1 ;  /* 0x0000003a0000780c */ /* 0x040fe20004f21670 */
[----:B------:R-:W-:Y:S01]  /*86f0*/  @!P2 STG.E.U8 desc[UR36][R10.64+0x39], R85 ;  /* 0x000039550a00a986 */ /* 0x000fe2000c101124 */
[C---:B------:R-:W-:Y:S01]  /*8700*/  ISETP.LT.OR P4, PT, R0.reuse, 0x1, !P0 ;  /* 0x000000010000780c */ /* 0x040fe20004781670 */
[-C--:B------:R-:W-:Y:S01]  /*8710*/  FMUL R35, R35, R89.reuse ;  /* 0x0000005923237220 */ /* 0x080fe20000400000 */
[----:B------:R-:W-:Y:S01]  /*8720*/  ISETP.LT.OR P5, PT, R0, 0x2, !P0 ;  /* 0x000000020000780c */ /* 0x000fe200047a1670 */
[-C--:B------:R-:W-:Y:S01]  /*8730*/  FMUL R36, R36, R89.reuse ;  /* 0x0000005924247220 */ /* 0x080fe20000400000 */
[----:B0-----:R-:W-:Y:S01]  /*8740*/  F2FP.SATFINITE.E4M3.F32.PACK_AB_MERGE_C R13, RZ, R86, RZ ;  /* 0x00000056ff0d723e */ /* 0x001fe200048070ff */
[-C--:B------:R-:W-:Y:S01]  /*8750*/  FMUL R37, R37, R89.reuse ;  /* 0x0000005925257220 */ /* 0x080fe20000400000 */
[----:B------:R-:W-:Y:S01]  /*8760*/  ISETP.GE.AND P2, PT, R3, 0x89, PT ;  /* 0x000000890300780c */ /* 0x000fe20003f46270 */
[-C--:B------:R-:W-:Y:S01]  /*8770*/  FMUL R38, R38, R89.reuse ;  /* 0x0000005926267220 */ /* 0x080fe20000400000 */
[----:B------:R-:W-:Y:S01]  /*8780*/  F2FP.SATFINITE.E4M3.F32.PACK_AB_MERGE_C R3, RZ, R26, RZ ;  /* 0x0000001aff03723e */ /* 0x000fe200048070ff */
        /* <DEDUP_REMOVED lines=12> */
[----:B------:R-:W-:Y:S01]  /*8850*/  @!P5 STG.E.U8 desc[UR36][R6.64+0x1], R25 ;  /* 0x000001190600d986 */ /* 0x000fe2000c101124 */
[----:B------:R-:W-:Y:S01]  /*8860*/  ISETP.LT.OR P5, PT, R0, 0xa, !P0 ;  /* 0x0000000a0000780c */ /* 0x000fe200047a1670 */
[----:B------:R-:W-:Y:S01]  /*8870*/  FMUL R42, R42, R89 ;  /* 0x000000592a2a7220 */ /* 0x000fe20000400000 */
[----:B------:R-:W-:Y:S01]  /*8880*/  F2FP.SATFINITE.E4M3.F32.PACK_AB_MERGE_C R39, RZ, R39, RZ ;  /* 0x00000027ff27723e */ /* 0x000fe200048070ff */
[----:B------:R-:W-:Y:S01]  /*8890*/  @!P3 STG.E.U8 desc[UR36][R4.64+0x1], R27 ;  /* 0x0000011b0400b986 */ /* 0x000fe2000c101124 */
[----:B0-----:R-:W-:Y:S01]  /*88a0*/  F2FP.SATFINITE.E4M3.F32.PACK_AB_MERGE_C R9, RZ, R28, RZ ;  /* 0x0000001cff09723e */ /* 0x001fe200048070ff */
[-C--:B------:R-:W-:Y:S01]  /*88b0*/  FMUL R43, R43, R89.reuse ;  /* 0x000000592b2b7220 */ /* 0x080fe20000400000 */
[C---:B------:R-:W-:Y:S01]  /*88c0*/  ISETP.LT.OR P3, PT, R0.reuse, 0xa, !P2 ;  /* 0x0000000a0000780c */ /* 0x040fe20005761670 */
[----:B------:R0:W-:Y:S01]  /*88d0*/  @!P1 STG.E.U8 desc[UR36][R4.64], R3 ;  /* 0x0000000304009986 */ /* 0x0001e2000c101124 */
        /* <DEDUP_REMOVED lines=14> */
[----:B------:R-:W-:Y:S01]  /*89c0*/  ISETP.LT.OR P3, PT, R0, 0x12, !P2 ;  /* 0x000000120000780c */ /* 0x000fe20005761670 */
[-C--:B------:R-:W-:Y:S01]  /*89d0*/  FMUL R48, R48, R89.reuse ;  /* 0x0000005930307220 */ /* 0x080fe20000400000 */
[----:B-1----:R-:W-:Y:S01]  /*89e0*/  F2FP.SATFINITE.E4M3.F32.PACK_AB_MERGE_C R9, RZ, R32, RZ ;  /* 0x00000020ff09723e */ /* 0x002fe200048070ff */
[----:B------:R0:W-:Y:S01]  /*89f0*/  @!P1 STG.E.U8 desc[UR36][R4.64+0x8], R3 ;  /* 0x0000080304009986 */ /* 0x0001e2000c101124 */
        /* <DEDUP_REMOVED lines=8> */
[----:B------:R-:W-:Y:S01]  /*8a80*/  ISETP.LT.OR P5, PT, R0, 0x1a, !P0 ;  /* 0x0000001a0000780c */ /* 0x000fe200047a1670 */
[-C--:B------:R-:W-:Y:S01]  /*8a90*/  FMUL R51, R51, R89.reuse ;  /* 0x0000005933337220 */ /* 0x080fe20000400000 */
[-C--:B------:R-:W-:Y:S01]  /*8aa0*/  FMUL R52, R52, R89.reuse ;  /* 0x0000005934347220 */ /* 0x080fe20000400000 */
[----:B0-----:R-:W-:Y:S01]  /*8ab0*/  F2FP.SATFINITE.E4M3.F32.PACK_AB_MERGE_C R3, RZ, R34, RZ ;  /* 0x00000022ff03723e */ /* 0x001fe200048070ff */
[----:B------:R-:W-:Y:S01]  /*8ac0*/  @!P3 STG.E.U8 desc[UR36][R4.64+0x11], R35 ;  /* 0x000011230400b986 */ /* 0x000fe2000c101124 */
[C---:B------:R-:W-:Y:S01]  /*8ad0*/  ISETP.LT.OR P3, PT, R0.reuse, 0x1a, !P2 ;  /* 0x0000001a0000780c */ /* 0x040fe20005761670 */
[-C--:B------:R-:W-:Y:S01]  /*8ae0*/  FMUL R53, R53, R89.reuse ;  /* 0x0000005935357220 */ /* 0x080fe20000400000 */
[----:B-1----:R-:W-:Y:S01]  /*8af0*/  F2FP.SATFINITE.E4M3.F32.PACK_AB_MERGE_C R9, RZ, R36, RZ ;  /* 0x00000024ff09723e */ /* 0x002fe200048070ff */
[----:B------:R0:W-:Y:S01]  /*8b00*/  @!P1 STG.E.U8 desc[UR36][R4.64+0x10], R3 ;  /* 0x0000100304009986 */ /* 0x0001e2000c101124 */
[----:B------:R-:W-:Y:S01]  /*8b10*/  ISETP.LT.OR P1, PT, R0, 0x19, !P2 ;  /* 0x000000190000780c */ /* 0x000fe20005721670 */
[-C--:B------:R-:W-:Y:S01]  /*8b20*/  FMUL R54, R54, R89.reuse ;  /* 0x0000005936367220 */ /* 0x080fe20000400000 */
[----:B------:R-:W-:Y:S01]  /*8b30*/  FMUL R55, R55, R89 ;  /* 0x0000005937377220 */ /* 0x000fe20000400000 */
[----:B------:R1:W-:Y:S01]  /*8b40*/  @!P4 STG.E.U8 desc[UR36][R6.64+0x18], R9 ;  /* 0x000018090600c986 */ /* 0x0003e2000c101124 */
[----:B------:R-:W-:-:S02]  /*8b50*/  ISETP.LT.OR P4, PT, R0, 0x21, !P0 ;  /* 0x000000210000780c */ /* 0x000fc40004781670 */
[----:B------:R-:W-:Y:S01]  /*8b60*/  F2FP.SATFINITE.E4M3.F32.PACK_AB_MERGE_C R51, RZ, R51, RZ ;  /* 0x00000033ff33723e */ /* 0x000fe200048070ff */
[----:B------:R-:W-:Y:S01]  /*8b70*/  @!P5 STG.E.U8 desc[UR36][R6.64+0x19], R37 ;  /* 0x000019250600d986 */ /* 0x000fe2000c101124 */
[C---:B------:R-:W-:Y:S02]  /*8b80*/  ISETP.LT.OR P5, PT, R0.reuse, 0x22, !P0 ;  /* 0x000000220000780c */ /* 0x040fe400047a1670 */
[----:B------:R-:W-:Y:S01]  /*8b90*/  F2FP.SATFINITE.E4M3.F32.PACK_AB_MERGE_C R53, RZ, R53, RZ ;  /* 0x00000035ff35723e */ /* 0x000fe200048070ff */
[----:B------:R-:W-:Y:S01]  /*8ba0*/  @!P3 STG.E.U8 desc[UR36][R4.64+0x19], R39 ;  /* 0x000019270400b986 */ /* 0x000fe2000c101124 */
[----:B0-----:R-:W-:Y:S02]  /*8bb0*/  F2FP.SATFINITE.E4M3.F32.PACK_AB_MERGE_C R3, RZ, R38, RZ ;  /* 0x00000026ff03723e */ /* 0x001fe400048070ff */
[C---:B------:R-:W-:Y:S02]  /*8bc0*/  ISETP.LT.OR P3, PT, R0.reuse, 0x22, !P2 ;  /* 0x000000220000780c */ /* 0x040fe40005761670 */
[----:B-1----:R-:W-:Y:S01]  /*8bd0*/  F2FP.SATFINITE.E4M3.F32.PACK_AB_MERGE_C R9, RZ, R40, RZ ;  /* 0x00000028ff09723e */ /* 0x002fe200048070ff */
[----:B------:R0:W-:Y:S01]  /*8be0*/  @!P1 STG.E.U8 desc[UR36][R4.64+0x18], R3 ;  /* 0x0000180304009986 */ /* 0x0001e2000c101124 */
[----:B------:R-:W-:-:S02]  /*8bf0*/  ISETP.LT.OR P1, PT, R0, 0x21, !P2 ;  /* 0x000000210000780c */ /* 0x000fc40005721670 */
[----:B------:R-:W-:Y:S01]  /*8c00*/  F2FP.SATFINITE.E4M3.F32.PACK_AB_MERGE_C R11, RZ, R54, RZ ;  /* 0x00000036ff0b723e */ /* 0x000fe200048070ff */
[----:B------:R1:W-:Y:S01]  /*8c10*/  @!P4 STG.E.U8 desc[UR36][R6.64+0x20], R9 ;  /* 0x000020090600c986 */ /* 0x0003e2000c101124 */
[C---:B------:R-:W-:Y:S02]  /*8c20*/  ISETP.LT.OR P4, PT, R0.reuse, 0x29, !P0 ;  /* 0x000000290000780c */ /* 0x040fe40004781670 */
[----:B------:R-:W-:Y:S01]  /*8c30*/  F2FP.SATFINITE.E4M3.F32.PACK_AB_MERGE_C R55, RZ, R55, RZ ;  /* 0x00000037ff37723e */ /* 0x000fe200048070ff */
[----:B------:R-:W-:Y:S01]  /*8c40*/  @!P5 STG.E.U8 desc[UR36][R6.64+0x21], R41 ;  /* 0x000021290600d986 */ /* 0x000fe2000c101124 */
[C---:B------:R-:W-:Y:S02]  /*8c50*/  ISETP.LT.OR P5, PT, R0.reuse, 0x2a, !P0 ;  /* 0x0000002a0000780c */ /* 0x040fe400047a1670 */
[----:B0-----:R-:W-:Y:S01]  /*8c60*/  F2FP.SATFINITE.E4M3.F32.PACK_AB_MERGE_C R3, RZ, R42, RZ ;  /* 0x0000002aff03723e */ /* 0x001fe200048070ff */
[----:B------:R-:W-:Y:S01]  /*8c70*/  @!P3 STG.E.U8 desc[UR36][R4.64+0x21], R43 ;  /* 0x0000212b0400b986 */ /* 0x000fe2000c101124 */
[----:B------:R-:W-:-:S02]  /*8c80*/  ISETP.LT.OR P3, PT, R0, 0x32, !P0 ;  /* 0x000000320000780c */ /* 0x000fc40004761670 */
[----:B-1----:R-:W-:Y:S01]  /*8c90*/  F2FP.SATFINITE.E4M3.F32.PACK_AB_MERGE_C R9, RZ, R44, RZ ;  /* 0x0000002cff09723e */ /* 0x002fe200048070ff */
[----:B------:R0:W-:Y:S01]  /*8ca0*/  @!P1 STG.E.U8 desc[UR36][R4.64+0x20], R3 ;  /* 0x0000200304009986 */ /* 0x0001e2000c101124 */
[----:B------:R-:W-:-:S03]  /*8cb0*/  ISETP.LT.OR P1, PT, R0, 0x29, !P2 ;  /* 0x000000290000780c */ /* 0x000fc60005721670 */
[----:B------:R1:W-:Y:S01]  /*8cc0*/  @!P4 STG.E.U8 desc[UR36][R6.64+0x28], R9 ;  /* 0x000028090600c986 */ /* 0x0003e2000c101124 */
[----:B------:R-:W-:-:S03]  /*8cd0*/  ISETP.LT.OR P4, PT, R0, 0x2a, !P2 ;  /* 0x0000002a0000780c */ /* 0x000fc60005781670 */
[----:B------:R-:W-:Y:S01]  /*8ce0*/  @!P5 STG.E.U8 desc[UR36][R6.64+0x29], R45 ;  /* 0x0000292d0600d986 */ /* 0x000fe2000c101124 */
[----:B------:R-:W-:Y:S02]  /*8cf0*/  ISETP.LT.OR P5, PT, R0, 0x31, !P0 ;  /* 0x000000310000780c */ /* 0x000fe400047a1670 */
[----:B0-----:R-:W-:Y:S02]  /*8d00*/  F2FP.SATFINITE.E4M3.F32.PACK_AB_MERGE_C R3, RZ, R46, RZ ;  /* 0x0000002eff03723e */ /* 0x001fe400048070ff */
[----:B-1----:R-:W-:-:S03]  /*8d10*/  F2FP.SATFINITE.E4M3.F32.PACK_AB_MERGE_C R9, RZ, R48, RZ ;  /* 0x00000030ff09723e */ /* 0x002fc600048070ff */
[----:B------:R0:W-:Y:S01]  /*8d20*/  @!P1 STG.E.U8 desc[UR36][R4.64+0x28], R3 ;  /* 0x0000280304009986 */ /* 0x0001e2000c101124 */
[----:B------:R-:W-:-:S03]  /*8d30*/  ISETP.LT.OR P1, PT, R0, 0x31, !P2 ;  /* 0x000000310000780c */ /* 0x000fc60005721670 */
[----:B------:R-:W-:Y:S01]  /*8d40*/  @!P4 STG.E.U8 desc[UR36][R4.64+0x29], R47 ;  /* 0x0000292f0400c986 */ /* 0x000fe2000c101124 */
[----:B------:R-:W-:-:S03]  /*8d50*/  ISETP.LT.OR P4, PT, R0, 0x39, !P2 ;  /* 0x000000390000780c */ /* 0x000fc60005781670 */
[----:B------:R1:W-:Y:S01]  /*8d60*/  @!P5 STG.E.U8 desc[UR36][R6.64+0x30], R9 ;  /* 0x000030090600d986 */ /* 0x0003e2000c101124 */
[C---:B------:R-:W-:Y:S02]  /*8d70*/  ISETP.LT.OR P5, PT, R0.reuse, 0x32, !P2 ;  /* 0x000000320000780c */ /* 0x040fe400057a1670 */
[C---:B------:R-:W-:Y:S01]  /*8d80*/  ISETP.LT.OR P2, PT, R0.reuse, 0x3a, !P2 ;  /* 0x0000003a0000780c */ /* 0x040fe20005741670 */
[----:B------:R2:W-:Y:S01]  /*8d90*/  @!P3 STG.E.U8 desc[UR36][R6.64+0x31], R49 ;  /* 0x000031310600b986 */ /* 0x0005e2000c101124 */
[C---:B------:R-:W-:Y:S02]  /*8da0*/  ISETP.LT.OR P3, PT, R0.reuse, 0x39, !P0 ;  /* 0x000000390000780c */ /* 0x040fe40004761670 */
[----:B------:R-:W-:Y:S02]  /*8db0*/  ISETP.LT.OR P0, PT, R0, 0x3a, !P0 ;  /* 0x0000003a0000780c */ /* 0x000fe40004701670 */
[----:B0-----:R-:W-:Y:S02]  /*8dc0*/  F2FP.SATFINITE.E4M3.F32.PACK_AB_MERGE_C R3, RZ, R50, RZ ;  /* 0x00000032ff03723e */ /* 0x001fe400048070ff */
[----:B-1----:R-:W-:-:S03]  /*8dd0*/  F2FP.SATFINITE.E4M3.F32.PACK_AB_MERGE_C R9, RZ, R52, RZ ;  /* 0x00000034ff09723e */ /* 0x002fc600048070ff */
[----:B------:R2:W-:Y:S04]  /*8de0*/  @!P1 STG.E.U8 desc[UR36][R4.64+0x30], R3 ;  /* 0x0000300304009986 */ /* 0x0005e8000c101124 */
[----:B------:R2:W-:Y:S04]  /*8df0*/  @!P5 STG.E.U8 desc[UR36][R4.64+0x31], R51 ;  /* 0x000031330400d986 */ /* 0x0005e8000c101124 */
[----:B------:R2:W-:Y:S04]  /*8e00*/  @!P3 STG.E.U8 desc[UR36][R6.64+0x38], R9 ;  /* 0x000038090600b986 */ /* 0x0005e8000c101124 */
[----:B------:R2:W-:Y:S04]  /*8e10*/  @!P0 STG.E.U8 desc[UR36][R6.64+0x39], R53 ;  /* 0x0000393506008986 */ /* 0x0005e8000c101124 */
[----:B------:R2:W-:Y:S04]  /*8e20*/  @!P4 STG.E.U8 desc[UR36][R4.64+0x38], R11 ;  /* 0x0000380b0400c986 */ /* 0x0005e8000c101124 */
[----:B------:R2:W-:Y:S02]  /*8e30*/  @!P2 STG.E.U8 desc[UR36][R4.64+0x39], R55 ;  /* 0x000039370400a986 */ /* 0x0005e4000c101124 */
.L_x_167:
[----:B------:R-:W-:Y:S05]  /*8e40*/  BSYNC B0 ;  /* 0x0000000000007941 */ /* 0x000fea0003800000 */
.L_x_37:
[----:B------:R-:W-:Y:S01]  /*8e50*/  ULDC UR4, c[0x0][0xc] ;  /* 0x0000030000047ab9 */ /* 0x000fe20000000800 */
[----:B------:R-:W-:Y:S01]  /*8e60*/  ULDC UR5, c[0x0][0x10] ;  /* 0x0000040000057ab9 */ /* 0x000fe20000000800 */
[----:B0-2---:R-:W0:Y:S01]  /*8e70*/  LDC R3, c[0x0][0x14] ;  /* 0x00000500ff037b82 */ /* 0x005e220000000800 */
[----:B------:R-:W-:Y:S01]  /*8e80*/  UIMAD.WIDE.U32 UR4, UR4, UR5, URZ ;  /* 0x00000005040472a5 */ /* 0x000fe2000f8e003f */
[----:B-----5:R-:W-:Y:S01]  /*8e90*/  PRMT R0, RZ, 0x7610, R0 ;  /* 0x00007610ff007816 */ /* 0x020fe20000000000 */
[----:B------:R-:W-:Y:S02]  /*8ea0*/  IMAD.MOV.U32 R23, RZ, RZ, -0x1 ;  /* 0xffffffffff177424 */ /* 0x000fe400078e00ff */
[----:B------:R-:W-:Y:S02]  /*8eb0*/  IMAD.MOV.U32 R22, RZ, RZ, -0x1 ;  /* 0xffffffffff167424 */ /* 0x000fe400078e00ff */
[----:B0-----:R-:W-:-:S04]  /*8ec0*/  IMAD.WIDE.U32 R16, R3, UR4, R16 ;  /* 0x0000000403107c25 */ /* 0x001fc8000f8e0010 */
[----:B------:R-:W-:Y:S01]  /*8ed0*/  IMAD R3, R3, UR5, RZ ;  /* 0x0000000503037c24 */ /* 0x000fe2000f8e02ff */
[----:B------:R-:W-:Y:S02]  /*8ee0*/  ULDC.64 UR4, c[0x0][0x850] ;  /* 0x0002140000047ab9 */ /* 0x000fe40000000a00 */
[----:B------:R-:W-:Y:S01]  /*8ef0*/  ISETP.GE.U32.AND P0, PT, R16, UR4, PT ;  /* 0x0000000410007c0c */ /* 0x000fe2000bf06070 */
[----:B------:R-:W-:-:S05]  /*8f00*/  IMAD.IADD R17, R17, 0x1, R3 ;  /* 0x0000000111117824 */ /* 0x000fca00078e0203 */
[----:B------:R-:W-:-:S13]  /*8f10*/  ISETP.GE.U32.AND.EX P0, PT, R17, UR5, PT, P0 ;  /* 0x0000000511007c0c */ /* 0x000fda000bf06100 */
[----:B------:R-:W-:Y:S05]  /*8f20*/  @P0 BRA `(.L_x_168) ;  /* 0x0000000400640947 */ /* 0x000fea0003800000 */
[----:B------:R-:W0:Y:S01]  /*8f30*/  S2R R12, SR_CTAID.X ;  /* 0x00000000000c7919 */ /* 0x000e220000002500 */
[----:B-1-3--:R-:W1:Y:S01]  /*8f40*/  LDC.64 R10, c[0x0][0x828] ;  /* 0x00020a00ff0a7b82 */ /* 0x00ae620000000a00 */
[----:B------:R-:W-:Y:S01]  /*8f50*/  ULDC UR4, c[0x0][0x150] ;  /* 0x0000540000047ab9 */ /* 0x000fe20000000800 */
[----:B------:R-:W-:Y:S01]  /*8f60*/  IMAD.MOV.U32 R8, RZ, RZ, R16 ;  /* 0x000000ffff087224 */ /* 0x000fe200078e0010 */
[----:B------:R-:W2:Y:S01]  /*8f70*/  S2R R23, SR_CTAID.Y ;  /* 0x0000000000177919 */ /* 0x000ea20000002600 */
[----:B------:R-:W-:-:S04]  /*8f80*/  IMAD.MOV.U32 R9, RZ, RZ, R17 ;  /* 0x000000ffff097224 */ /* 0x000fc800078e0011 */
[----:B------:R-:W3:Y:S08]  /*8f90*/  LDC R21, c[0x0][0x144] ;  /* 0x00005100ff157b82 */ /* 0x000ef00000000800 */
[----:B------:R-:W2:Y:S08]  /*8fa0*/  LDC R0, c[0x0][0x830] ;  /* 0x00020c00ff007b82 */ /* 0x000eb00000000800 */
[----:B----4-:R-:W4:Y:S01]  /*8fb0*/  LDC.64 R14, c[0x0][0x820] ;  /* 0x00020800ff0e7b82 */ /* 0x010f220000000a00 */
[----:B-1----:R-:W-:-:S04]  /*8fc0*/  ISETP.NE.U32.AND P0, PT, R10, RZ, PT ;  /* 0x000000ff0a00720c */ /* 0x002fc80003f05070 */
[----:B------:R-:W-:Y:S02]  /*8fd0*/  ISETP.NE.AND.EX P0, PT, R11, RZ, PT, P0 ;  /* 0x000000ff0b00720c */ /* 0x000fe40003f05300 */
[----:B0-----:R-:W-:-:S05]  /*8fe0*/  I2FP.F32.U32 R3, R12 ;  /* 0x0000000c00037245 */ /* 0x001fca0000201000 */
[----:B------:R-:W-:-:S04]  /*8ff0*/  FMUL R3, R3, UR4 ;  /* 0x0000000403037c20 */ /* 0x000fc80008400000 */
[----:B------:R0:W1:Y:S02]  /*9000*/  F2I.U32.TRUNC.NTZ R20, R3 ;  /* 0x0000000300147305 */ /* 0x000064000020f000 */
[----:B--23--:R-:W-:Y:S05]  /*9010*/  @!P0 BRA `(.L_x_169) ;  /* 0x0000000000288947 */ /* 0x00cfea0003800000 */
[----:B0-----:R-:W0:Y:S02]  /*9020*/  LDC R3, c[0x0][0x834] ;  /* 0x00020d00ff037b82 */ /* 0x001e240000000800 */
        /* <DEDUP_REMOVED lines=9> */
.L_x_169:
[----:B------:R-:W2:Y:S01]  /*90c0*/  LDC.64 R26, c[0x0][0x840] ;  /* 0x00021000ff1a7b82 */ /* 0x000ea20000000a00 */
[-CC-:B------:R-:W-:Y:S01]  /*90d0*/  SHF.R.U64 R22, R8, R0.reuse, R9.reuse ;  /* 0x0000000008167219 */ /* 0x180fe20000001209 */
[----:B-1----:R-:W-:Y:S01]  /*90e0*/  IMAD.MOV R20, RZ, RZ, -R20 ;  /* 0x000000ffff147224 */ /* 0x002fe200078e0a14 */
[----:B------:R-:W-:Y:S01]  /*90f0*/  SHF.R.U32.HI R0, RZ, R0, R9 ;  /* 0x00000000ff007219 */ /* 0x000fe20000011609 */
[----:B------:R-:W-:Y:S01]  /*9100*/  ULDC UR4, c[0x0][0x154] ;  /* 0x0000550000047ab9 */ /* 0x000fe20000000800 */
[----:B0-----:R-:W-:Y:S01]  /*9110*/  IADD3 R3, P0, RZ, -R22, RZ ;  /* 0x80000016ff037210 */ /* 0x001fe20007f1e0ff */
[----:B------:R-:W-:Y:S02]  /*9120*/  IMAD R21, R21, R20, R12 ;  /* 0x0000001415157224 */ /* 0x000fe400078e020c */
[----:B------:R-:W0:Y:S01]  /*9130*/  LDC R6, c[0x0][0x818] ;  /* 0x00020600ff067b82 */ /* 0x000e220000000800 */
[----:B------:R-:W-:Y:S02]  /*9140*/  IMAD.MOV.U32 R7, RZ, RZ, 0x1 ;  /* 0x00000001ff077424 */ /* 0x000fe400078e00ff */
[----:B------:R-:W-:-:S04]  /*9150*/  IMAD.X R5, RZ, RZ, ~R0, P0 ;  /* 0x000000ffff057224 */ /* 0x000fc800000e0e00 */
[-C--:B----4-:R-:W-:Y:S01]  /*9160*/  IMAD R0, R5, R14.reuse, RZ ;  /* 0x0000000e05007224 */ /* 0x090fe200078e02ff */
[----:B------:R-:W1:Y:S01]  /*9170*/  LDC R8, c[0x0][0x808] ;  /* 0x00020200ff087b82 */ /* 0x000e620000000800 */
[----:B------:R-:W-:-:S04]  /*9180*/  IMAD.WIDE.U32 R4, R3, R14, R16 ;  /* 0x0000000e03047225 */ /* 0x000fc800078e0010 */
[----:B------:R-:W-:Y:S01]  /*9190*/  IMAD R3, R3, R15, R0 ;  /* 0x0000000f03037224 */ /* 0x000fe200078e0200 */
[----:B------:R-:W-:Y:S02]  /*91a0*/  I2FP.F32.U32 R0, R23 ;  /* 0x0000001700007245 */ /* 0x000fe40000201000 */
[----:B------:R-:W3:Y:S01]  /*91b0*/  LDC R24, c[0x0][0x858] ;  /* 0x00021600ff187b82 */ /* 0x000ee20000000800 */
[----:B------:R-:W-:Y:S01]  /*91c0*/  IMAD.IADD R3, R5, 0x1, R3 ;  /* 0x0000000105037824 */ /* 0x000fe200078e0203 */
[----:B--2---:R-:W-:Y:S01]  /*91d0*/  ISETP.NE.U32.AND P0, PT, R26, RZ, PT ;  /* 0x000000ff1a00720c */ /* 0x004fe20003f05070 */
[----:B------:R-:W-:Y:S01]  /*91e0*/  FMUL R0, R0, UR4 ;  /* 0x0000000400007c20 */ /* 0x000fe20008400000 */
[----:B------:R-:W-:Y:S02]  /*91f0*/  IMAD.MOV.U32 R5, RZ, RZ, -0x1 ;  /* 0xffffffffff057424 */ /* 0x000fe400078e00ff */
[----:B------:R-:W-:Y:S01]  /*9200*/  ISETP.NE.AND.EX P0, PT, R27, RZ, PT, P0 ;  /* 0x000000ff1b00720c */ /* 0x000fe20003f05300 */
[----:B------:R2:W4:Y:S01]  /*9210*/  F2I.U32.TRUNC.NTZ R13, R0 ;  /* 0x00000000000d7305 */ /* 0x000522000020f000 */
[----:B------:R-:W2:Y:S01]  /*9220*/  LDC R20, c[0x0][0x148] ;  /* 0x00005200ff147b82 */ /* 0x000ea20000000800 */
[----:B0-----:R-:W-:-:S02]  /*9230*/  SHF.R.U64 R12, R4, R6, R3 ;  /* 0x00000006040c7219 */ /* 0x001fc40000001203 */
[----:B------:R-:W-:-:S05]  /*9240*/  SHF.R.U32.HI R3, RZ, R6, R3 ;  /* 0x00000006ff037219 */ /* 0x000fca0000011603 */
[----:B------:R-:W0:Y:S01]  /*9250*/  LDC R15, c[0x0][0x800] ;  /* 0x00020000ff0f7b82 */ /* 0x000e220000000800 */
[-CC-:B-1----:R-:W-:Y:S02]  /*9260*/  SHF.R.U64 R10, R12, R8.reuse, R3.reuse ;  /* 0x000000080c0a7219 */ /* 0x182fe40000001203 */
[----:B------:R-:W-:-:S05]  /*9270*/  SHF.R.U32.HI R3, RZ, R8, R3 ;  /* 0x00000008ff037219 */ /* 0x000fca0000011603 */
[----:B------:R-:W1:Y:S01]  /*9280*/  LDC R28, c[0x0][0x848] ;  /* 0x00021200ff1c7b82 */ /* 0x000e620000000800 */
[-C--:B---3--:R-:W-:Y:S02]  /*9290*/  SHF.L.U32 R4, R5, R24.reuse, RZ ;  /* 0x0000001805047219 */ /* 0x088fe400000006ff */
[--C-:B------:R-:W-:Y:S02]  /*92a0*/  SHF.R.U64 R14, R10, R24, R3.reuse ;  /* 0x000000180a0e7219 */ /* 0x100fe40000001203 */
[----:B------:R-:W-:Y:S02]  /*92b0*/  LOP3.LUT R25, RZ, R4, RZ, 0x33, !PT ;  /* 0x00000004ff197212 */ /* 0x000fe400078e33ff */
[-C--:B------:R-:W-:Y:S01]  /*92c0*/  SHF.R.U32.HI R5, RZ, R24.reuse, R3 ;  /* 0x00000018ff057219 */ /* 0x080fe20000011603 */
[----:B------:R-:W3:Y:S01]  /*92d0*/  LDC R29, c[0x0][0x838] ;  /* 0x00020e00ff1d7b82 */ /* 0x000ee20000000800 */
[----:B------:R-:W-:Y:S01]  /*92e0*/  SHF.L.U32 R88, R7, R24, RZ ;  /* 0x0000001807587219 */ /* 0x000fe200000006ff */
[----:B------:R-:W-:-:S06]  /*92f0*/  IMAD.MOV.U32 R4, RZ, RZ, R14 ;  /* 0x000000ffff047224 */ /* 0x000fcc00078e000e */
[----:B------:R-:W0:Y:S01]  /*9300*/  LDC R30, c[0x0][0x810] ;  /* 0x00020400ff1e7b82 */ /* 0x000e220000000800 */
[----:B----4-:R-:W-:Y:S05]  /*9310*/  @!P0 BRA `(.L_x_170) ;  /* 0x0000000000288947 */ /* 0x010fea0003800000 */
[----:B------:R-:W4:Y:S02]  /*9320*/  LDC R3, c[0x0][0x84c] ;  /* 0x00021300ff037b82 */ /* 0x000f240000000800 */
[----:B----4-:R-:W-:-:S05]  /*9330*/  IADD3 R3, P0, R14, R3, RZ ;  /* 0x000000030e037210 */ /* 0x010fca0007f1e0ff */
        /* <DEDUP_REMOVED lines=8> */
.L_x_170:
[----:B------:R-:W-:Y:S01]  /*93c0*/  ISETP.NE.AND P0, PT, R2, 0x1, PT ;  /* 0x000000010200780c */ /* 0x000fe20003f05270 */
[----:B0-----:R-:W-:Y:S01]  /*93d0*/  VIADD R7, R15, 0xffffffff ;  /* 0xffffffff0f077836 */ /* 0x001fe20000000000 */
[----:B-12---:R-:W-:Y:S01]  /*93e0*/  SHF.R.U64 R0, R4, R28, R5 ;  /* 0x0000001c04007219 */ /* 0x006fe20000001205 */
[----:B------:R-:W-:Y:S01]  /*93f0*/  IMAD.MOV R13, RZ, RZ, -R13 ;  /* 0x000000ffff0d7224 */ /* 0x000fe200078e0a0d */
[----:B------:R-:W-:Y:S01]  /*9400*/  LOP3.LUT R5, R10, R25, RZ, 0xc0, !PT ;  /* 0x000000190a057212 */ /* 0x000fe200078ec0ff */
[----:B------:R-:W-:Y:S02]  /*9410*/  IMAD.MOV.U32 R4, RZ, RZ, 0x1 ;  /* 0x00000001ff047424 */ /* 0x000fe400078e00ff */
[----:B------:R-:W-:Y:S02]  /*9420*/  IMAD.MOV R3, RZ, RZ, -R0 ;  /* 0x000000ffff037224 */ /* 0x000fe400078e0a00 */
[----:B------:R-:W-:Y:S01]  /*9430*/  IMAD R88, R88, R0, R5 ;  /* 0x0000000058587224 */ /* 0x000fe200078e0205 */
[----:B------:R-:W-:Y:S01]  /*9440*/  LOP3.LUT R5, R12, R7, RZ, 0xc0, !PT ;  /* 0x000000070c057212 */ /* 0x000fe200078ec0ff */
[----:B---3--:R-:W-:-:S02]  /*9450*/  IMAD R0, R3, R29, R14 ;  /* 0x0000001d03007224 */ /* 0x008fc400078e020e */
[----:B------:R-:W-:Y:S02]  /*9460*/  @P0 IMAD R21, R20, R13, R23 ;  /* 0x0000000d14150224 */ /* 0x000fe400078e0217 */
[----:B------:R-:W-:Y:S01]  /*9470*/  IMAD R3, R0, R15, R5 ;  /* 0x0000000f00037224 */ /* 0x000fe200078e0205 */
[----:B------:R-:W-:Y:S01]  /*9480*/  PRMT R0, R4, 0x7610, R0 ;  /* 0x0000761004007816 */ /* 0x000fe20000000000 */
[----:B------:R-:W-:-:S05]  /*9490*/  IMAD R88, R88, R30, R21 ;  /* 0x0000001e58587224 */ /* 0x000fca00078e0215 */
[----:B------:R-:W-:Y:S02]  /*94a0*/  SEL R23, R3, R88, !P0 ;  /* 0x0000005803177207 */ /* 0x000fe40004000000 */
[----:B------:R-:W-:-:S07]  /*94b0*/  SEL R88, R88, R3, !P0 ;  /* 0x0000000358587207 */ /* 0x000fce0004000000 */
.L_x_168:
[----:B------:R-:W-:-:S13]  /*94c0*/  LOP3.LUT P0, RZ, R0, 0xff, RZ, 0xc0, !PT ;  /* 0x000000ff00ff7812 */ /* 0x000fda000780c0ff */
[----:B------:R-:W-:Y:S05]  /*94d0*/  @P0 BRA `(.L_x_171) ;  /* 0xffffff7800c80947 */ /* 0x000fea000383ffff */
[----:B------:R-:W-:Y:S05]  /*94e0*/  EXIT ;  /* 0x000000000000794d */ /* 0x000fea0003800000 */
.L_x_4:
[----:B0-----:R-:W-:Y:S01]  /*94f0*/  ULDC.64 UR4, c[0x0][0x850] ;  /* 0x0002140000047ab9 */ /* 0x001fe20000000a00 */
        /* <DEDUP_REMOVED lines=25> */
.L_x_173:
[-CC-:B------:R-:W-:Y:S01]  /*9690*/  SHF.R.U64 R29, R10, R14.reuse, R11.reuse ;  /* 0x0000000e0a1d7219 */ /* 0x180fe2000000120b */
[----:B------:R-:W0:Y:S01]  /*96a0*/  LDC.64 R22, c[0x0][0x840] ;  /* 0x00021000ff167b82 */ /* 0x000e220000000a00 */
[----:B------:R-:W-:Y:S01]  /*96b0*/  SHF.R.U32.HI R5, RZ, R14, R11 ;  /* 0x0000000eff057219 */ /* 0x000fe2000001160b */
[----:B------:R-:W-:Y:S01]  /*96c0*/  ULDC UR4, c[0x0][0x150] ;  /* 0x0000540000047ab9 */ /* 0x000fe20000000800 */
[----:B------:R-:W-:Y:S02]  /*96d0*/  IADD3 R9, P0, RZ, -R29, RZ ;  /* 0x8000001dff097210 */ /* 0x000fe40007f1e0ff */
[----:B------:R-:W-:-:S03]  /*96e0*/  I2FP.F32.U32 R6, R4 ;  /* 0x0000000400067245 */ /* 0x000fc60000201000 */
[----:B------:R-:W1:Y:S01]  /*96f0*/  LDC R12, c[0x0][0x818] ;  /* 0x00020600ff0c7b82 */ /* 0x000e620000000800 */
[----:B------:R-:W-:Y:S02]  /*9700*/  IMAD.X R5, RZ, RZ, ~R5, P0 ;  /* 0x000000ffff057224 */ /* 0x000fe400000e0e05 */
[----:B------:R-:W-:Y:S01]  /*9710*/  FMUL R11, R6, UR4 ;  /* 0x00000004060b7c20 */ /* 0x000fe20008400000 */
[----:B------:R-:W-:Y:S01]  /*9720*/  IMAD.WIDE.U32 R6, R9, R20, R16 ;  /* 0x0000001409067225 */ /* 0x000fe200078e0010 */
[----:B------:R-:W-:-:S03]  /*9730*/  ULDC UR4, c[0x0][0x154] ;  /* 0x0000550000047ab9 */ /* 0x000fc60000000800 */
[----:B------:R-:W-:Y:S01]  /*9740*/  IMAD R8, R5, R20, RZ ;  /* 0x0000001405087224 */ /* 0x000fe200078e02ff */
[----:B------:R-:W2:Y:S01]  /*9750*/  LDC R13, c[0x0][0x144] ;  /* 0x00005100ff0d7b82 */ /* 0x000ea20000000800 */
[----:B------:R-:W3:Y:S02]  /*9760*/  F2I.U32.TRUNC.NTZ R11, R11 ;  /* 0x0000000b000b7305 */ /* 0x000ee4000020f000 */
[----:B------:R-:W-:Y:S02]  /*9770*/  IMAD R5, R9, R21, R8 ;  /* 0x0000001509057224 */ /* 0x000fe400078e0208 */
[----:B------:R-:W-:Y:S02]  /*9780*/  IMAD.MOV.U32 R8, RZ, RZ, -0x1 ;  /* 0xffffffffff087424 */ /* 0x000fe400078e00ff */
[----:B------:R-:W-:Y:S01]  /*9790*/  IMAD.IADD R5, R7, 0x1, R5 ;  /* 0x0000000107057824 */ /* 0x000fe200078e0205 */
[----:B------:R-:W4:Y:S01]  /*97a0*/  LDC R20, c[0x0][0x808] ;  /* 0x00020200ff147b82 */ /* 0x000f220000000800 */
[----:B------:R-:W-:-:S02]  /*97b0*/  I2FP.F32.U32 R7, R3 ;  /* 0x0000000300077245 */ /* 0x000fc40000201000 */
[----:B0-----:R-:W-:-:S03]  /*97c0*/  ISETP.NE.U32.AND P0, PT, R22, RZ, PT ;  /* 0x000000ff1600720c */ /* 0x001fc60003f05070 */
[----:B------:R-:W-:Y:S01]  /*97d0*/  FMUL R7, R7, UR4 ;  /* 0x0000000407077c20 */ /* 0x000fe20008400000 */
[----:B------:R-:W-:Y:S01]  /*97e0*/  ISETP.NE.AND.EX P0, PT, R23, RZ, PT, P0 ;  /* 0x000000ff1700720c */ /* 0x000fe20003f05300 */
[----:B------:R-:W0:Y:S01]  /*97f0*/  LDC R9, c[0x0][0x858] ;  /* 0x00021600ff097b82 */ /* 0x000e220000000800 */
[-C--:B-1----:R-:W-:Y:S01]  /*9800*/  SHF.R.U64 R10, R6, R12.reuse, R5 ;  /* 0x0000000c060a7219 */ /* 0x082fe20000001205 */
[----:B---3--:R-:W-:Y:S01]  /*9810*/  IMAD.MOV R6, RZ, RZ, -R11 ;  /* 0x000000ffff067224 */ /* 0x008fe200078e0a0b */
[----:B------:R-:W-:Y:S02]  /*9820*/  SHF.R.U32.HI R5, RZ, R12, R5 ;  /* 0x0000000cff057219 */ /* 0x000fe40000011605 */
[----:B------:R1:W3:Y:S03]  /*9830*/  F2I.U32.TRUNC.NTZ R12, R7 ;  /* 0x00000007000c7305 */ /* 0x0002e6000020f000 */
[----:B------:R-:W1:Y:S01]  /*9840*/  LDC R14, c[0x0][0x148] ;  /* 0x00005200ff0e7b82 */ /* 0x000e620000000800 */
[----:B--2---:R-:W-:-:S02]  /*9850*/  IMAD R31, R13, R6, R4 ;  /* 0x000000060d1f7224 */ /* 0x004fc400078e0204 */
[----:B------:R-:W-:-:S05]  /*9860*/  IMAD.MOV.U32 R6, RZ, RZ, 0x1 ;  /* 0x00000001ff067424 */ /* 0x000fca00078e00ff */
[----:B------:R-:W2:Y:S01]  /*9870*/  LDC R21, c[0x0][0x800] ;  /* 0x00020000ff157b82 */ /* 0x000ea20000000800 */
[-CC-:B----4-:R-:W-:Y:S02]  /*9880*/  SHF.R.U64 R13, R10, R20.reuse, R5.reuse ;  /* 0x000000140a0d7219 */ /* 0x190fe40000001205 */
[----:B------:R-:W-:-:S05]  /*9890*/  SHF.R.U32.HI R4, RZ, R20, R5 ;  /* 0x00000014ff047219 */ /* 0x000fca0000011605 */
[----:B------:R-:W4:Y:S01]  /*98a0*/  LDC R24, c[0x0][0x848] ;  /* 0x00021200ff187b82 */ /* 0x000f220000000800 */
[-CC-:B0-----:R-:W-:Y:S02]  /*98b0*/  SHF.R.U64 R15, R13, R9.reuse, R4.reuse ;  /* 0x000000090d0f7219 */ /* 0x181fe40000001204 */
[-C--:B------:R-:W-:Y:S02]  /*98c0*/  SHF.L.U32 R8, R8, R9.reuse, RZ ;  /* 0x0000000908087219 */ /* 0x080fe400000006ff */
[-C--:B------:R-:W-:Y:S01]  /*98d0*/  SHF.R.U32.HI R5, RZ, R9.reuse, R4 ;  /* 0x00000009ff057219 */ /* 0x080fe20000011604 */
[----:B------:R-:W-:Y:S01]  /*98e0*/  IMAD.MOV.U32 R4, RZ, RZ, R15 ;  /* 0x000000ffff047224 */ /* 0x000fe200078e000f */
[----:B------:R-:W-:Y:S01]  /*98f0*/  SHF.L.U32 R20, R6, R9, RZ ;  /* 0x0000000906147219 */ /* 0x000fe200000006ff */
[----:B------:R-:W0:Y:S01]  /*9900*/  LDC R25, c[0x0][0x838] ;  /* 0x00020e00ff197b82 */ /* 0x000e220000000800 */
[----:B------:R-:W-:-:S07]  /*9910*/  LOP3.LUT R26, RZ, R8, RZ, 0x33, !PT ;  /* 0x00000008ff1a7212 */ /* 0x000fce00078e33ff */
[----:B------:R-:W0:Y:S01]  /*9920*/  LDC R27, c[0x0][0x810] ;  /* 0x00020400ff1b7b82 */ /* 0x000e220000000800 */
[----:B-1-3--:R-:W-:Y:S05]  /*9930*/  @!P0 BRA `(.L_x_174) ;  /* 0x0000000000288947 */ /* 0x00afea0003800000 */
[----:B------:R-:W1:Y:S02]  /*9940*/  LDC R4, c[0x0][0x84c] ;  /* 0x00021300ff047b82 */ /* 0x000e640000000800 */
[----:B-1----:R-:W-:-:S05]  /*9950*/  IADD3 R9, P0, R15, R4, RZ ;  /* 0x000000040f097210 */ /* 0x002fca0007f1e0ff */
        /* <DEDUP_REMOVED lines=8> */
.L_x_174:
[----:B------:R-:W-:Y:S01]  /*99e0*/  ISETP.NE.AND P0, PT, R2, 0x1, PT ;  /* 0x000000010200780c */ /* 0x000fe20003f05270 */
[----:B--2---:R-:W-:Y:S01]  /*99f0*/  VIADD R7, R21, 0xffffffff ;  /* 0xffffffff15077836 */ /* 0x004fe20000000000 */
[----:B----4-:R-:W-:Y:S01]  /*9a00*/  SHF.R.U64 R5, R4, R24, R5 ;  /* 0x0000001804057219 */ /* 0x010fe20000001205 */
[----:B------:R-:W-:Y:S01]  /*9a10*/  IMAD.MOV R12, RZ, RZ, -R12 ;  /* 0x000000ffff0c7224 */ /* 0x000fe200078e0a0c */
[----:B------:R-:W-:Y:S02]  /*9a20*/  LOP3.LUT R4, R13, R26, RZ, 0xc0, !PT ;  /* 0x0000001a0d047212 */ /* 0x000fe400078ec0ff */
[----:B------:R-:W-:Y:S01]  /*9a30*/  LOP3.LUT R10, R10, R7, RZ, 0xc0, !PT ;  /* 0x000000070a0a7212 */ /* 0x000fe200078ec0ff */
[----:B------:R-:W-:Y:S02]  /*9a40*/  IMAD.MOV R6, RZ, RZ, -R5 ;  /* 0x000000ffff067224 */ /* 0x000fe400078e0a05 */
[----:B------:R-:W-:-:S04]  /*9a50*/  IMAD R4, R20, R5, R4 ;  /* 0x0000000514047224 */ /* 0x000fc800078e0204 */
[----:B------:R-:W-:Y:S02]  /*9a60*/  @P0 IMAD R31, R14, R12, R3 ;  /* 0x0000000c0e1f0224 */ /* 0x000fe400078e0203 */
[----:B0-----:R-:W-:Y:S02]  /*9a70*/  IMAD R3, R6, R25, R15 ;  /* 0x0000001906037224 */ /* 0x001fe400078e020f */
[----:B------:R-:W-:Y:S02]  /*9a80*/  IMAD R31, R4, R27, R31 ;  /* 0x0000001b041f7224 */ /* 0x000fe400078e021f */
[----:B------:R-:W-:Y:S02]  /*9a90*/  IMAD R4, R3, R21, R10 ;  /* 0x0000001503047224 */ /* 0x000fe400078e020a */
[----:B------:R-:W-:-:S03]  /*9aa0*/  IMAD.MOV.U32 R6, RZ, RZ, 0x1 ;  /* 0x00000001ff067424 */ /* 0x000fc600078e00ff */
[----:B------:R-:W-:Y:S02]  /*9ab0*/  SEL R30, R4, R31, !P0 ;  /* 0x0000001f041e7207 */ /* 0x000fe40004000000 */
[----:B------:R-:W-:-:S07]  /*9ac0*/  SEL R31, R31, R4, !P0 ;  /* 0x000000041f1f7207 */ /* 0x000fce0004000000 */
.L_x_172:
[----:B------:R-:W-:-:S08]  /*9ad0*/  NOP ;  /* 0x0000000000007918 */ /* 0x000fd00000000000 */
[----:B------:R-:W0:-:S00]  /*9ae0*/  USETMAXREG.DEALLOC.CTAPOOL 0x28 ;  /* 0x00000028000079c8 */ /* 0x000e0000080e0500 */
[----:B0-----:R-:W-:-:S13]  /*9af0*/  ISETP.NE.AND P0, PT, R0, RZ, PT ;  /* 0x000000ff0000720c */ /* 0x001fda0003f05270 */
[----:B------:R-:W-:Y:S05]  /*9b00*/  @P0 EXIT ;  /* 0x000000000000094d */ /* 0x000fea0003800000 */
[----:B------:R-:W-:Y:S01]  /*9b10*/  LOP3.LUT P0, RZ, R6, 0xff, RZ, 0xc0, !PT ;  /* 0x000000ff06ff7812 */ /* 0x000fe2000780c0ff */
[----:B------:R-:W-:Y:S02]  /*9b20*/  IMAD.MOV.U32 R27, RZ, RZ, 0x1 ;  /* 0x00000001ff1b7424 */ /* 0x000fe400078e00ff */
[----:B------:R-:W-:-:S10]  /*9b30*/  IMAD.MOV.U32 R28, RZ, RZ, RZ ;  /* 0x000000ffff1c7224 */ /* 0x000fd400078e00ff */
[----:B------:R-:W-:Y:S05]  /*9b40*/  @!P0 BRA `(.L_x_175) ;  /* 0x0000000c00f08947 */ /* 0x000fea0003800000 */
[----:B------:R-:W0:Y:S01]  /*9b50*/  LDC R0, c[0x0][0x28c] ;  /* 0x0000a300ff007b82 */ /* 0x000e220000000800 */
[----:B------:R-:W-:Y:S01]  /*9b60*/  ULDC UR41, c[0x0][0x858] ;  /* 0x0002160000297ab9 */ /* 0x000fe20000000800 */
[----:B------:R-:W-:Y:S01]  /*9b70*/  UMOV UR5, 0xffffffff ;  /* 0xffffffff00057882 */ /* 0x000fe20000000000 */
[----:B------:R-:W-:Y:S01]  /*9b80*/  ULDC UR4, c[0x0][0xc] ;  /* 0x0000030000047ab9 */ /* 0x000fe20000000800 */
[----:B------:R-:W-:Y:S01]  /*9b90*/  USHF.L.U32 UR42, UR5, UR41, URZ ;  /* 0x00000029052a7299 */ /* 0x000fe2000800063f */
[C---:B------:R-:W-:Y:S01]  /*9ba0*/  LOP3.LUT P1, RZ, R18.reuse, 0x7f, RZ, 0xc0, !PT ;  /* 0x0000007f12ff7812 */ /* 0x040fe2000782c0ff */
[----:B------:R-:W-:Y:S01]  /*9bb0*/  UMOV UR6, 0x1 ;  /* 0x0000000100067882 */ /* 0x000fe20000000000 */
[----:B------:R-:W-:Y:S01]  /*9bc0*/  LOP3.LUT P0, RZ, R18, 0x1f, RZ, 0xc0, !PT ;  /* 0x0000001f12ff7812 */ /* 0x000fe2000780c0ff */
[----:B------:R-:W-:Y:S01]  /*9bd0*/  ULDC UR5, c[0x0][0x10] ;  /* 0x0000040000057ab9 */ /* 0x000fe20000000800 */
[----:B------:R-:W-:Y:S01]  /*9be0*/  USHF.L.U32 UR41, UR6, UR41, URZ ;  /* 0x0000002906297299 */ /* 0x000fe2000800063f */
[----:B------:R-:W-:Y:S01]  /*9bf0*/  BSSY B6, `(.L_x_175) ;  /* 0x00000f1000067945 */ /* 0x000fe20003800000 */
[----:B------:R-:W-:Y:S01]  /*9c00*/  UIMAD.WIDE.U32 UR4, UR4, UR5, URZ ;  /* 0x00000005040472a5 */ /* 0x000fe2000f8e003f */
[----:B------:R-:W-:Y:S01]  /*9c10*/  PLOP3.LUT P0, PT, P0, P1, PT, 0x8a, 0x0 ;  /* 0x000000000000781c */ /* 0x000fe20000703172 */
[----:B------:R-:W-:Y:S01]  /*9c20*/  ULDC UR6, c[0x0][0x14] ;  /* 0x0000050000067ab9 */ /* 0x000fe20000000800 */
[----:B------:R-:W-:Y:S01]  /*9c30*/  P2R R4, PR, RZ, 0x2 ;  /* 0x00000002ff047803 */ /* 0x000fe20000000000 */
[----:B------:R-:W-:Y:S01]  /*9c40*/  UIMAD.WIDE.U32 UR38, UR4, UR6, URZ ;  /* 0x00000006042672a5 */ /* 0x000fe2000f8e003f */
[----:B------:R-:W-:Y:S01]  /*9c50*/  IMAD.MOV.U32 R24, RZ, RZ, 0x1 ;  /* 0x00000001ff187424 */ /* 0x000fe200078e00ff */
[----:B------:R-:W-:Y:S01]  /*9c60*/  UIMAD UR43, UR5, UR6, URZ ;  /* 0x00000006052b72a4 */ /* 0x000fe2000f8e023f */
[----:B------:R-:W-:Y:S01]  /*9c70*/  LOP3.LUT R26, R19, 0x2, RZ, 0xfc, !PT ;  /* 0x00000002131a7812 */ /* 0x000fe200078efcff */
[----:B------:R-:W-:Y:S01]  /*9c80*/  IMAD.MOV.U32 R28, RZ, RZ, RZ ;  /* 0x000000ffff1c7224 */ /* 0x000fe200078e00ff */
[----:B------:R-:W-:Y:S01]  /*9c90*/  P2R R32, PR, RZ, 0x1 ;  /* 0x00000001ff207803 */ /* 0x000fe20000000000 */
[----:B------:R-:W-:Y:S01]  /*9ca0*/  IMAD.MOV.U32 R27, RZ, RZ, 0x1 ;  /* 0x00000001ff1b7424 */ /* 0x000fe200078e00ff */
[----:B------:R-:W-:Y:S01]  /*9cb0*/  ULDC UR40, c[0x0][0x800] ;  /* 0x0002000000287ab9 */ /* 0x000fe20000000800 */
[----:B------:R-:W-:Y:S01]  /*9cc0*/  ULOP3.LUT UR42, URZ, UR42, URZ, 0x33, !UPT ;  /* 0x0000002a3f2a7292 */ /* 0x000fe2000f8e333f */
[----:B0-----:R-:W-:Y:S01]  /*9cd0*/  VIADD R0, R0, 0x3f ;  /* 0x0000003f00007836 */ /* 0x001fe20000000000 */
[----:B------:R-:W-:-:S02]  /*9ce0*/  UIADD3 UR40, UR40, -0x1, URZ ;  /* 0xffffffff28287890 */ /* 0x000fc4000fffe03f */
[----:B------:R-:W-:Y:S02]  /*9cf0*/  UIADD3 UR43, UR39, UR43, URZ ;  /* 0x0000002b272b7290 */ /* 0x000fe4000fffe03f */
[----:B------:R-:W-:Y:S01]  /*9d00*/  SHF.R.S32.HI R3, RZ, 0x1f, R0 ;  /* 0x0000001fff037819 */ /* 0x000fe20000011400 */
[----:B------:R-:W-:-:S03]  /*9d10*/  ULDC.64 UR36, c[0x0][0x198] ;  /* 0x0000660000247ab9 */ /* 0x000fc60000000a00 */
[----:B------:R-:W-:-:S04]  /*9d20*/  LEA.HI R3, R3, R0, RZ, 0x6 ;  /* 0x0000000003037211 */ /* 0x000fc800078f30ff */
[----:B------:R-:W-:-:S05]  /*9d30*/  SHF.R.S32.HI R25, RZ, 0x6, R3 ;  /* 0x00000006ff197819 */ /* 0x000fca0000011403 */
[----:B------:R-:W-:-:S07]  /*9d40*/  VIADD R23, R25, 0x1 ;  /* 0x0000000119177836 */ /* 0x000fce0000000000 */
.L_x_192:
[----:B------:R-:W0:Y:S01]  /*9d50*/  S2R R3, SR_CgaCtaId ;  /* 0x0000000000037919 */ /* 0x000e220000008800 */
[----:B------:R-:W-:-:S04]  /*9d60*/  MOV R22, 0x400 ;  /* 0x0000040000167802 */ /* 0x000fc80000000f00 */
[----:B0-----:R-:W-:-:S05]  /*9d70*/  LEA R22, R3, R22, 0x18 ;  /* 0x0000001603167211 */ /* 0x001fca00078ec0ff */
[----:B------:R-:W-:-:S05]  /*9d80*/  VIADD R0, R22, 0x800 ;  /* 0x0000080016007836 */ /* 0x000fca0000000000 */
[----:B------:R-:W-:-:S13]  /*9d90*/  LOP3.LUT P0, RZ, R0, 0x1bf, RZ, 0xc0, !PT ;  /* 0x000001bf00ff7812 */ /* 0x000fda000780c0ff */
[----:B------:R-:W-:Y:S05]  /*9da0*/  @!P0 BRA `(.L_x_176) ;  /* 0x0000000000408947 */ /* 0x000fea0003800000 */
[----:B------:R-:W-:Y:S01]  /*9db0*/  MOV R14, 0x0 ;  /* 0x00000000000e7802 */ /* 0x000fe20000000f00 */
[----:B------:R-:W-:Y:S01]  /*9dc0*/  ULDC.64 UR4, c[0x4][0x70] ;  /* 0x01001c0000047ab9 */ /* 0x000fe20000000a00 */
[----:B------:R-:W-:Y:S01]  /*9dd0*/  ULDC.64 UR6, c[0x4][0x8] ;  /* 0x0100020000067ab9 */ /* 0x000fe20000000a00 */
[----:B------:R-:W-:Y:S02]  /*9de0*/  IMAD.U32 R4, RZ, RZ, UR4 ;  /* 0x00000004ff047e24 */ /* 0x000fe4000f8e00ff */
[----:B------:R-:W-:Y:S01]  /*9df0*/  IMAD.U32 R5, RZ, RZ, UR5 ;  /* 0x00000005ff057e24 */ /* 0x000fe2000f8e00ff */
[----:B------:R-:W0:Y:S01]  /*9e00*/  LDC.64 R14, c[0x4][R14] ;  /* 0x010000000e0e7b82 */ /* 0x000e220000000a00 */
[----:B------:R-:W-:Y:S01]  /*9e10*/  ULDC.64 UR4, c[0x4][0x78] ;  /* 0x01001e0000047ab9 */ /* 0x000fe20000000a00 */
[----:B------:R-:W-:Y:S02]  /*9e20*/  IMAD.U32 R10, RZ, RZ, UR6 ;  /* 0x00000006ff0a7e24 */ /* 0x000fe4000f8e00ff */
[----:B------:R-:W-:-:S02]  /*9e30*/  IMAD.U32 R6, RZ, RZ, UR4 ;  /* 0x00000004ff067e24 */ /* 0x000fc4000f8e00ff */
[----:B------:R-:W-:Y:S02]  /*9e40*/  IMAD.U32 R7, RZ, RZ, UR5 ;  /* 0x00000005ff077e24 */ /* 0x000fe4000f8e00ff */
[----:B------:R-:W-:Y:S02]  /*9e50*/  IMAD.U32 R11, RZ, RZ, UR7 ;  /* 0x00000007ff0b7e24 */ /* 0x000fe4000f8e00ff */
[----:B------:R-:W-:Y:S02]  /*9e60*/  IMAD.MOV.U32 R8, RZ, RZ, 0x70 ;  /* 0x00000070ff087424 */ /* 0x000fe400078e00ff */
[----:B------:R-:W-:Y:S02]  /*9e70*/  IMAD.MOV.U32 R12, RZ, RZ, 0x1 ;  /* 0x00000001ff0c7424 */ /* 0x000fe400078e00ff */
[----:B------:R-:W-:-:S07]  /*9e80*/  IMAD.MOV.U32 R13, RZ, RZ, RZ ;  /* 0x000000ffff0d7224 */ /* 0x000fce00078e00ff */
[----:B------:R-:W-:-:S07]  /*9e90*/  LEPC R20, `(.L_x_176) ;  /* 0x000000001014794e */ /* 0x000fce0000000000 */
[----:B0-----:R-:W-:Y:S05]  /*9ea0*/  CALL.ABS.NOINC R14 ;  /* 0x000000000e007343 */ /* 0x001fea0003c00000 */
.L_x_176:
        /* <DEDUP_REMOVED lines=19> */
.L_x_177:
[----:B------:R-:W0:Y:S02]  /*9fe0*/  LDC R0, c[0x0][0x28c] ;  /* 0x0000a300ff007b82 */ /* 0x000e240000000800 */
[----:B0-----:R-:W-:-:S13]  /*9ff0*/  ISETP.GE.AND P0, PT, R0, 0x1, PT ;  /* 0x000000010000780c */ /* 0x001fda0003f06270 */
[----:B------:R-:W-:Y:S05]  /*a000*/  @!P0 BRA `(.L_x_178) ;  /* 0x0000000400048947 */ /* 0x000fea0003800000 */
[----:B------:R-:W-:Y:S01]  /*a010*/  BSSY B0, `(.L_x_178) ;  /* 0x0000040000007945 */ /* 0x000fe20003800000 */
[----:B------:R-:W-:Y:S02]  /*a020*/  IMAD.SHL.U32 R30, R30, 0x40, RZ ;  /* 0x000000401e1e7824 */ /* 0x000fe400078e00ff */
[----:B------:R-:W-:Y:S02]  /*a030*/  IMAD.SHL.U32 R31, R31, 0x100, RZ ;  /* 0x000001001f1f7824 */ /* 0x000fe400078e00ff */
[----:B------:R-:W-:Y:S02]  /*a040*/  IMAD.MOV.U32 R8, RZ, RZ, RZ ;  /* 0x000000ffff087224 */ /* 0x000fe400078e00ff */
[----:B------:R-:W-:Y:S02]  /*a050*/  IMAD.MOV.U32 R0, RZ, RZ, R23 ;  /* 0x000000ffff007224 */ /* 0x000fe400078e0017 */
[----:B------:R-:W-:Y:S02]  /*a060*/  IMAD.MOV.U32 R3, RZ, RZ, R27 ;  /* 0x000000ffff037224 */ /* 0x000fe400078e001b */
[----:B------:R-:W-:-:S07]  /*a070*/  IMAD.MOV.U32 R5, RZ, RZ, R28 ;  /* 0x000000ffff057224 */ /* 0x000fce00078e001c */
.L_x_187:
[----:B------:R-:W-:Y:S01]  /*a080*/  IMAD R7, R5, 0x8, R22 ;  /* 0x0000000805077824 */ /* 0x000fe200078e0216 */
[----:B------:R-:W-:Y:S01]  /*a090*/  SHF.L.U32 R4, R3, 0x1f, RZ ;  /* 0x0000001f03047819 */ /* 0x000fe200000006ff */
[----:B------:R-:W-:Y:S01]  /*a0a0*/  BSSY B1, `(.L_x_179) ;  /* 0x0000005000017945 */ /* 0x000fe20003800000 */
[----:B------:R-:W-:Y:S02]  /*a0b0*/  LOP3.LUT P1, RZ, R18, 0x7f, RZ, 0xc0, !PT ;  /* 0x0000007f12ff7812 */ /* 0x000fe4000782c0ff */
[----:B------:R-:W0:Y:S11]  /*a0c0*/  SYNCS.PHASECHK.TRANS64.TRYWAIT P0, [R7+URZ+0x48], R4 ;  /* 0x00004804070075a7 */ /* 0x000e36000800017f */
[----:B------:R-:W1:Y:S01]  /*a0d0*/  @!P1 LDC R6, c[0x0][0x70c] ;  /* 0x0001c300ff069b82 */ /* 0x000e620000000800 */
[----:B0-----:R-:W-:Y:S05]  /*a0e0*/  @!P0 BRA `(.L_x_180) ;  /* 0x0000001000548947 */ /* 0x001fea0003800000 */
.L_x_208:
[----:B------:R-:W-:Y:S05]  /*a0f0*/  BSYNC B1 ;  /* 0x0000000000017941 */ /* 0x000fea0003800000 */
.L_x_179:
[----:B------:R-:W-:Y:S02]  /*a100*/  LOP3.LUT P0, RZ, R18, 0x7f, RZ, 0xc0, !PT ;  /* 0x0000007f12ff7812 */ /* 0x000fe4000780c0ff */
[----:B0-----:R-:W-:-:S11]  /*a110*/  PRMT R4, R26, 0x9910, RZ ;  /* 0x000099101a047816 */ /* 0x001fd600000000ff */
[----:B-1----:R0:W-:Y:S01]  /*a120*/  @!P0 SYNCS.ARRIVE.TRANS64 RZ, [R7+URZ], R6 ;  /* 0x0000000607ff89a7 */ /* 0x0021e2000800003f */
[----:B------:R-:W-:-:S13]  /*a130*/  ISETP.NE.AND P0, PT, R4, 0x2, PT ;  /* 0x000000020400780c */ /* 0x000fda0003f05270 */
[----:B0-----:R-:W-:Y:S05]  /*a140*/  @P0 BRA `(.L_x_181) ;  /* 0x0000000000040947 */ /* 0x001fea0003800000 */
[----:B------:R-:W-:Y:S01]  /*a150*/  BPT.TRAP 0x1 ;  /* 0x000000040000795c */ /* 0x000fe20000300000 */
.L_x_181:
[----:B------:R-:W-:Y:S01]  /*a160*/  ISETP.NE.AND P0, PT, R32, RZ, PT ;  /* 0x000000ff2000720c */ /* 0x000fe20003f05270 */
[----:B------:R-:W-:-:S12]  /*a170*/  BSSY B1, `(.L_x_182) ;  /* 0x0000003000017945 */ /* 0x000fd80003800000 */
[----:B------:R-:W-:Y:S05]  /*a180*/  @P0 BRA `(.L_x_183) ;  /* 0x0000000000040947 */ /* 0x000fea0003800000 */
[----:B------:R-:W-:Y:S01]  /*a190*/  BPT.TRAP 0x1 ;  /* 0x000000040000795c */ /* 0x000fe20000300000 */
.L_x_183:
[----:B------:R-:W-:Y:S05]  /*a1a0*/  BSYNC B1 ;  /* 0x0000000000017941 */ /* 0x000fea0003800000 */
.L_x_182:
[----:B------:R-:W-:-:S03]  /*a1b0*/  UMOV UR4, 0xffffffff ;  /* 0xffffffff00047882 */ /* 0x000fc60000000000 */
[----:B------:R-:W-:Y:S05]  /*a1c0*/  BRA.DIV UR4, `(.L_x_184) ;  /* 0x0000001204307947 */ /* 0x000fea000b800000 */
[----:B------:R-:W-:-:S13]  /*a1d0*/  ELECT P6, URZ, PT ;  /* 0x00000000003f782f */ /* 0x000fda00038c0000 */
.L_x_211:
[----:B------:R-:W-:Y:S04]  /*a1e0*/  BSSY B1, `(.L_x_185) ;  /* 0x0000019000017945 */ /* 0x000fe80003800000 */
[----:B------:R-:W-:Y:S05]  /*a1f0*/  @!P6 BRA `(.L_x_186) ;  /* 0x00000000005ce947 */ /* 0x000fea0003800000 */
[--C-:B------:R-:W-:Y:S01]  /*a200*/  IMAD R4, R5, 0x4000, R22.reuse ;  /* 0x0000400005047824 */ /* 0x100fe200078e0216 */
[----:B------:R-:W-:Y:S01]  /*a210*/  R2UR UR9, R7 ;  /* 0x00000000070972ca */ /* 0x000fe200000e0000 */
[----:B------:R-:W-:Y:S01]  /*a220*/  UIADD3 UR4, UP0, UR36, 0xf0, URZ ;  /* 0x000000f024047890 */ /* 0x000fe2000ff1e03f */
[----:B------:R-:W-:Y:S01]  /*a230*/  R2UR UR11, R31 ;  /* 0x000000001f0b72ca */ /* 0x000fe200000e0000 */
[----:B------:R-:W-:Y:S01]  /*a240*/  UIADD3 UR16, UP1, UR36, 0x1f0, URZ ;  /* 0x000001f024107890 */ /* 0x000fe2000ff3e03f */
[----:B------:R-:W-:Y:S01]  /*a250*/  R2UR UR5, R4 ;  /* 0x00000000040572ca */ /* 0x000fe200000e0000 */
[----:B------:R-:W-:Y:S01]  /*a260*/  IMAD R4, R5, 0x2000, R22 ;  /* 0x0000200005047824 */ /* 0x000fe200078e0216 */
[----:B------:R-:W-:Y:S01]  /*a270*/  R2UR UR10, R8 ;  /* 0x00000000080a72ca */ /* 0x000fe200000e0000 */
[----:B------:R-:W-:Y:S01]  /*a280*/  UIADD3.X UR17, URZ, UR37, URZ, UP1, !UPT ;  /* 0x000000253f117290 */ /* 0x000fe20008ffe43f */
[----:B------:R-:W-:Y:S01]  /*a290*/  R2UR UR12, R29 ;  /* 0x000000001d0c72ca */ /* 0x000fe200000e0000 */
[----:B------:R-:W-:Y:S01]  /*a2a0*/  UMOV UR6, 0x0 ;  /* 0x0000000000067882 */ /* 0x000fe20000000000 */
[----:B------:R-:W-:Y:S01]  /*a2b0*/  R2UR UR8, R4 ;  /* 0x00000000040872ca */ /* 0x000fe200000e0000 */
[----:B------:R-:W-:Y:S01]  /*a2c0*/  UMOV UR7, 0x10000000 ;  /* 0x1000000000077882 */ /* 0x000fe20000000000 */
[----:B------:R-:W-:-:S05]  /*a2d0*/  R2UR UR15, R30 ;  /* 0x000000001e0f72ca */ /* 0x000fca00000e0000 */
[----:B------:R-:W-:Y:S02]  /*a2e0*/  UIADD3 UR13, UR5, 0x800, URZ ;  /* 0x00000800050d7890 */ /* 0x000fe4000fffe03f */
[----:B------:R-:W-:-:S04]  /*a2f0*/  UIADD3.X UR5, URZ, UR37, URZ, UP0, !UPT ;  /* 0x000000253f057290 */ /* 0x000fc800087fe43f */
[----:B------:R-:W-:-:S03]  /*a300*/  UIADD3 UR14, UR8, 0x24800, URZ ;  /* 0x00024800080e7890 */ /* 0x000fc6000fffe03f */
[----:B------:R-:W-:Y:S02]  /*a310*/  UMOV UR8, UR13 ;  /* 0x0000000d00087c82 */ /* 0x000fe40008000000 */
[----:B------:R0:W-:Y:S02]  /*a320*/  UTMALDG.3D [UR8], [UR4], desc[UR6] ;  /* 0x00000608040075b4 */ /* 0x0001e40008011000 */
[----:B0-----:R-:W-:Y:S01]  /*a330*/  UMOV UR11, UR15 ;  /* 0x0000000f000b7c82 */ /* 0x001fe20008000000 */
[----:B------:R-:W-:Y:S02]  /*a340*/  UMOV UR8, UR14 ;  /* 0x0000000e00087c82 */ /* 0x000fe40008000000 */
[----:B------:R0:W-:Y:S02]  /*a350*/  UTMALDG.3D [UR8], [UR16], desc[UR6] ;  /* 0x00000608100075b4 */ /* 0x0001e40008011000 */
[----:B0-----:R-:W-:Y:S01]  /*a360*/  NOP ;  /* 0x0000000000007918 */ /* 0x001fe20000000000 */
.L_x_186:
[----:B------:R-:W-:Y:S05]  /*a370*/  BSYNC B1 ;  /* 0x0000000000017941 */ /* 0x000fea0003800000 */
.L_x_185:
[----:B------:R-:W-:Y:S02]  /*a380*/  VIADD R0, R0, 0xffffffff ;  /* 0xffffffff00007836 */ /* 0x000fe40000000000 */
[----:B------:R-:W-:Y:S02]  /*a390*/  VIADD R5, R5, 0x1 ;  /* 0x0000000105057836 */ /* 0x000fe40000000000 */
[----:B------:R-:W-:Y:S01]  /*a3a0*/  VIADD R8, R8, 0x40 ;  /* 0x0000004008087836 */ /* 0x000fe20000000000 */
[----:B------:R-:W-:Y:S02]  /*a3b0*/  ISETP.GT.AND P1, PT, R0, 0x1, PT ;  /* 0x000000010000780c */ /* 0x000fe40003f24270 */
[----:B------:R-:W-:-:S04]  /*a3c0*/  ISETP.NE.AND P0, PT, R5, 0x9, PT ;  /* 0x000000090500780c */ /* 0x000fc80003f05270 */
[----:B------:R-:W-:Y:S02]  /*a3d0*/  SEL R4, RZ, 0x1, P0 ;  /* 0x00000001ff047807 */ /* 0x000fe40000000000 */
[----:B------:R-:W-:Y:S02]  /*a3e0*/  SEL R5, R5, RZ, P0 ;  /* 0x000000ff05057207 */ /* 0x000fe40000000000 */
[----:B------:R-:W-:-:S03]  /*a3f0*/  LOP3.LUT R3, R3, R4, RZ, 0x3c, !PT ;  /* 0x0000000403037212 */ /* 0x000fc600078e3cff */
[----:B------:R-:W-:Y:S05]  /*a400*/  @P1 BRA `(.L_x_187) ;  /* 0xfffffffc001c1947 */ /* 0x000fea000383ffff */
[----:B------:R-:W-:Y:S05]  /*a410*/  BSYNC B0 ;  /* 0x0000000000007941 */ /* 0x000fea0003800000 */
.L_x_178:
[----:B------:R-:W-:Y:S01]  /*a420*/  IMAD.IADD R3, R25, 0x1, R28 ;  /* 0x0000000119037824 */ /* 0x000fe200078e021c */
[----:B------:R-:W-:Y:S01]  /*a430*/  LOP3.LUT P1, RZ, R24, 0xff, RZ, 0xc0, !PT ;  /* 0x000000ff18ff7812 */ /* 0x000fe2000782c0ff */
[----:B------:R-:W-:Y:S01]  /*a440*/  ULDC.64 UR4, c[0x0][0x850] ;  /* 0x0002140000047ab9 */ /* 0x000fe20000000a00 */
[----:B------:R-:W-:Y:S01]  /*a450*/  IADD3 R16, P2, R16, UR38, RZ ;  /* 0x0000002610107c10 */ /* 0x000fe2000ff5e0ff */
[C---:B------:R-:W-:Y:S01]  /*a460*/  IMAD.WIDE.U32 R4, R3.reuse, 0x38e38e39, RZ ;  /* 0x38e38e3903047825 */ /* 0x040fe200078e00ff */
[----:B------:R-:W-:Y:S01]  /*a470*/  ISETP.GT.U32.AND P0, PT, R3, 0x8, PT ;  /* 0x000000080300780c */ /* 0x000fe20003f04070 */
[----:B------:R-:W-:Y:S01]  /*a480*/  BSSY B0, `(.L_x_188) ;  /* 0x0000065000007945 */ /* 0x000fe20003800000 */
[----:B------:R-:W-:Y:S01]  /*a490*/  IADD3.X R17, R17, UR43, RZ, P2, !PT ;  /* 0x0000002b11117c10 */ /* 0x000fe200097fe4ff */
[----:B------:R-:W-:Y:S01]  /*a4a0*/  IMAD.MOV.U32 R31, RZ, RZ, -0x1 ;  /* 0xffffffffff1f7424 */ /* 0x000fe200078e00ff */
[C---:B------:R-:W-:Y:S01]  /*a4b0*/  ISETP.LT.U32.AND P0, PT, R25.reuse, 0x9, P0 ;  /* 0x000000091900780c */ /* 0x040fe20000701070 */
[----:B------:R-:W-:Y:S01]  /*a4c0*/  IMAD.MOV.U32 R30, RZ, RZ, -0x1 ;  /* 0xffffffffff1e7424 */ /* 0x000fe200078e00ff */
[----:B------:R-:W-:Y:S01]  /*a4d0*/  SHF.R.U32.HI R4, RZ, 0x1, R5 ;  /* 0x00000001ff047819 */ /* 0x000fe20000011605 */
[----:B------:R-:W-:Y:S01]  /*a4e0*/  IMAD.MOV.U32 R29, RZ, RZ, -0x1 ;  /* 0xffffffffff1d7424 */ /* 0x000fe200078e00ff */
[----:B------:R-:W-:Y:S01]  /*a4f0*/  SEL R0, RZ, 0x1, !P0 ;  /* 0x00000001ff007807 */ /* 0x000fe20004000000 */
[----:B------:R0:W-:Y:S01]  /*a500*/  @P1 SYNCS.ARRIVE.TRANS64.A1T0 RZ, [R22+URZ+0xa8], RZ ;  /* 0x0000a8ff16ff19a7 */ /* 0x0001e2000810003f */
[----:B------:R-:W-:Y:S01]  /*a510*/  ISETP.GE.U32.AND P0, PT, R16, UR4, PT ;  /* 0x0000000410007c0c */ /* 0x000fe2000bf06070 */
[----:B------:R-:W-:Y:S01]  /*a520*/  IMAD R28, R4, -0x9, R3 ;  /* 0xfffffff7041c7824 */ /* 0x000fe200078e0203 */
[----:B------:R-:W-:-:S02]  /*a530*/  ISETP.GE.U32.AND P1, PT, R25, 0x9, PT ;  /* 0x000000091900780c */ /* 0x000fc40003f26070 */
[----:B------:R-:W-:Y:S02]  /*a540*/  ISETP.GE.U32.AND.EX P0, PT, R17, UR5, PT, P0 ;  /* 0x0000000511007c0c */ /* 0x000fe4000bf06100 */
[----:B------:R-:W-:Y:S02]  /*a550*/  LOP3.LUT R27, R27, R0, RZ, 0x3c, !PT ;  /* 0x000000001b1b7212 */ /* 0x000fe400078e3cff */
[----:B------:R-:W-:Y:S02]  /*a560*/  PRMT R0, RZ, 0x7610, R0 ;  /* 0x00007610ff007816 */ /* 0x000fe40000000000 */
[----:B------:R-:W-:-:S05]  /*a570*/  PRMT R24, RZ, 0x7610, R24 ;  /* 0x00007610ff187816 */ /* 0x000fca0000000018 */
[----:B------:R-:W-:Y:S02]  /*a580*/  @P1 LOP3.LUT R27, R27, 0x1, R4, 0x78, !PT ;  /* 0x000000011b1b1812 */ /* 0x000fe400078e7804 */
[----:B0-----:R-:W-:Y:S05]  /*a590*/  @P0 BRA `(.L_x_189) ;  /* 0x00000004004c0947 */ /* 0x001fea0003800000 */
[----:B------:R-:W-:Y:S01]  /*a5a0*/  ULDC.64 UR4, c[0x0][0x828] ;  /* 0x00020a0000047ab9 */ /* 0x000fe20000000a00 */
[----:B------:R-:W0:Y:S01]  /*a5b0*/  S2R R10, SR_CTAID.X ;  /* 0x00000000000a7919 */ /* 0x000e220000002500 */
[----:B------:R-:W-:Y:S01]  /*a5c0*/  ISETP.NE.U32.AND P0, PT, RZ, UR4, PT ;  /* 0x00000004ff007c0c */ /* 0x000fe2000bf05070 */
[----:B------:R-:W-:Y:S01]  /*a5d0*/  ULDC UR7, c[0x0][0x830] ;  /* 0x00020c0000077ab9 */ /* 0x000fe20000000800 */
[----:B------:R-:W-:Y:S01]  /*a5e0*/  IMAD.MOV.U32 R4, RZ, RZ, R16 ;  /* 0x000000ffff047224 */ /* 0x000fe200078e0010 */
[----:B------:R-:W1:Y:S01]  /*a5f0*/  S2R R0, SR_CTAID.Y ;  /* 0x0000000000007919 */ /* 0x000e620000002600 */
[----:B------:R-:W-:Y:S01]  /*a600*/  ISETP.NE.AND.EX P0, PT, RZ, UR5, PT, P0 ;  /* 0x00000005ff007c0c */ /* 0x000fe2000bf05300 */
[----:B------:R-:W-:-:S12]  /*a610*/  IMAD.MOV.U32 R5, RZ, RZ, R17 ;  /* 0x000000ffff057224 */ /* 0x000fd800078e0011 */
[----:B------:R-:W-:Y:S05]  /*a620*/  @!P0 BRA `(.L_x_190) ;  /* 0x0000000000288947 */ /* 0x000fea0003800000 */
[----:B------:R-:W-:Y:S02]  /*a630*/  ULDC UR6, c[0x0][0x834] ;  /* 0x00020d0000067ab9 */ /* 0x000fe40000000800 */
[----:B------:R-:W-:-:S05]  /*a640*/  IADD3 R9, P0, R16, UR6, RZ ;  /* 0x0000000610097c10 */ /* 0x000fca000ff1e0ff */
[----:B------:R-:W-:-:S04]  /*a650*/  IMAD.X R3, RZ, RZ, R17, P0 ;  /* 0x000000ffff037224 */ /* 0x000fc800000e0611 */
[----:B------:R-:W-:-:S04]  /*a660*/  IMAD.WIDE.U32 R6, R3, UR4, RZ ;  /* 0x0000000403067c25 */ /* 0x000fc8000f8e00ff */
[----:B------:R-:W-:-:S04]  /*a670*/  IMAD.WIDE.U32 R6, P0, R9, UR5, R6 ;  /* 0x0000000509067c25 */ /* 0x000fc8000f800006 */
[----:B------:R-:W-:-:S04]  /*a680*/  IMAD.WIDE.U32 R8, R9, UR4, RZ ;  /* 0x0000000409087c25 */ /* 0x000fc8000f8e00ff */
[----:B------:R-:W-:Y:S01]  /*a690*/  IMAD.X R5, RZ, RZ, RZ, P0 ;  /* 0x000000ffff057224 */ /* 0x000fe200000e06ff */
[----:B------:R-:W-:Y:S01]  /*a6a0*/  IADD3 RZ, P0, R9, R6, RZ ;  /* 0x0000000609ff7210 */ /* 0x000fe20007f1e0ff */
[----:B------:R-:W-:-:S04]  /*a6b0*/  IMAD.MOV.U32 R4, RZ, RZ, R7 ;  /* 0x000000ffff047224 */ /* 0x000fc800078e0007 */
[----:B------:R-:W-:-:S08]  /*a6c0*/  IMAD.WIDE.U32.X R4, R3, UR5, R4, P0 ;  /* 0x0000000503047c25 */ /* 0x000fd000080e0404 */
.L_x_190:
[--C-:B------:R-:W-:Y:S01]  /*a6d0*/  SHF.R.U64 R29, R4, UR7, R5.reuse ;  /* 0x00000007041d7c19 */ /* 0x100fe20008001205 */
[----:B------:R-:W-:Y:S01]  /*a6e0*/  ULDC.64 UR4, c[0x0][0x820] ;  /* 0x0002080000047ab9 */ /* 0x000fe20000000a00 */
[----:B------:R-:W-:Y:S01]  /*a6f0*/  SHF.R.U32.HI R3, RZ, UR7, R5 ;  /* 0x00000007ff037c19 */ /* 0x000fe20008011605 */
[----:B------:R-:W2:Y:S01]  /*a700*/  LDC R15, c[0x0][0x144] ;  /* 0x00005100ff0f7b82 */ /* 0x000ea20000000800 */
[----:B------:R-:W-:Y:S01]  /*a710*/  IADD3 R6, P0, RZ, -R29, RZ ;  /* 0x8000001dff067210 */ /* 0x000fe20007f1e0ff */
[----:B------:R-:W-:Y:S01]  /*a720*/  ULDC.64 UR8, c[0x0][0x840] ;  /* 0x0002100000087ab9 */ /* 0x000fe20000000a00 */
[----:B0-----:R-:W-:Y:S01]  /*a730*/  I2FP.F32.U32 R7, R10 ;  /* 0x0000000a00077245 */ /* 0x001fe20000201000 */
[----:B------:R-:W-:Y:S02]  /*a740*/  ULDC UR6, c[0x0][0x808] ;  /* 0x0002020000067ab9 */ /* 0x000fe40000000800 */
[----:B------:R-:W-:Y:S01]  /*a750*/  IMAD.X R3, RZ, RZ, ~R3, P0 ;  /* 0x000000ffff037224 */ /* 0x000fe200000e0e03 */
[----:B------:R-:W-:Y:S01]  /*a760*/  ISETP.NE.U32.AND P0, PT, RZ, UR8, PT ;  /* 0x00000008ff007c0c */ /* 0x000fe2000bf05070 */
[----:B------:R-:W-:Y:S01]  /*a770*/  IMAD.WIDE.U32 R4, R6, UR4, R16 ;  /* 0x0000000406047c25 */ /* 0x000fe2000f8e0010 */
[----:B------:R-:W0:Y:S02]  /*a780*/  LDC R9, c[0x0][0x148] ;  /* 0x00005200ff097b82 */ /* 0x000e240000000800 */
[----:B------:R-:W-:Y:S01]  /*a790*/  ISETP.NE.AND.EX P0, PT, RZ, UR9, PT, P0 ;  /* 0x00000009ff007c0c */ /* 0x000fe2000bf05300 */
[----:B------:R-:W-:Y:S01]  /*a7a0*/  IMAD R3, R3, UR4, RZ ;  /* 0x0000000403037c24 */ /* 0x000fe2000f8e02ff */
[----:B------:R-:W-:-:S02]  /*a7b0*/  ULDC UR4, c[0x0][0x150] ;  /* 0x0000540000047ab9 */ /* 0x000fc40000000800 */
[----:B------:R-:W-:Y:S01]  /*a7c0*/  FMUL R7, R7, UR4 ;  /* 0x0000000407077c20 */ /* 0x000fe20008400000 */
[----:B------:R-:W-:Y:S01]  /*a7d0*/  IMAD R3, R6, UR5, R3 ;  /* 0x0000000506037c24 */ /* 0x000fe2000f8e0203 */
[----:B------:R-:W-:Y:S01]  /*a7e0*/  ULDC UR4, c[0x0][0x818] ;  /* 0x0002060000047ab9 */ /* 0x000fe20000000800 */
[----:B------:R-:W-:Y:S02]  /*a7f0*/  ULDC UR5, c[0x0][0x154] ;  /* 0x0000550000057ab9 */ /* 0x000fe40000000800 */
[----:B------:R-:W-:Y:S01]  /*a800*/  IMAD.IADD R5, R5, 0x1, R3 ;  /* 0x0000000105057824 */ /* 0x000fe200078e0203 */
[----:B------:R-:W3:Y:S04]  /*a810*/  F2I.U32.TRUNC.NTZ R7, R7 ;  /* 0x0000000700077305 */ /* 0x000ee8000020f000 */
[----:B------:R-:W-:-:S02]  /*a820*/  SHF.R.U64 R3, R4, UR4, R5 ;  /* 0x0000000404037c19 */ /* 0x000fc40008001205 */
[----:B-1----:R-:W-:-:S05]  /*a830*/  I2FP.F32.U32 R4, R0 ;  /* 0x0000000000047245 */ /* 0x002fca0000201000 */
[----:B------:R-:W-:Y:S01]  /*a840*/  FMUL R12, R4, UR5 ;  /* 0x00000005040c7c20 */ /* 0x000fe20008400000 */
[----:B------:R-:W-:Y:S01]  /*a850*/  SHF.R.U32.HI R4, RZ, UR4, R5 ;  /* 0x00000004ff047c19 */ /* 0x000fe20008011605 */
[----:B------:R-:W-:Y:S01]  /*a860*/  ULDC UR4, c[0x0][0x858] ;  /* 0x0002160000047ab9 */ /* 0x000fe20000000800 */
[----:B---3--:R-:W-:Y:S02]  /*a870*/  IMAD.MOV R7, RZ, RZ, -R7 ;  /* 0x000000ffff077224 */ /* 0x008fe400078e0a07 */
[--C-:B------:R-:W-:Y:S01]  /*a880*/  SHF.R.U64 R11, R3, UR6, R4.reuse ;  /* 0x00000006030b7c19 */ /* 0x100fe20008001204 */
[----:B------:R-:W1:Y:S01]  /*a890*/  F2I.U32.TRUNC.NTZ R12, R12 ;  /* 0x0000000c000c7305 */ /* 0x000e62000020f000 */
[----:B------:R-:W-:Y:S01]  /*a8a0*/  SHF.R.U32.HI R4, RZ, UR6, R4 ;  /* 0x00000006ff047c19 */ /* 0x000fe20008011604 */
[----:B--2---:R-:W-:-:S03]  /*a8b0*/  IMAD R10, R15, R7, R10 ;  /* 0x000000070f0a7224 */ /* 0x004fc600078e020a */
[--C-:B------:R-:W-:Y:S02]  /*a8c0*/  SHF.R.U64 R8, R11, UR4, R4.reuse ;  /* 0x000000040b087c19 */ /* 0x100fe40008001204 */
[----:B------:R-:W-:-:S03]  /*a8d0*/  SHF.R.U32.HI R13, RZ, UR4, R4 ;  /* 0x00000004ff0d7c19 */ /* 0x000fc60008011604 */
[----:B------:R-:W-:Y:S02]  /*a8e0*/  IMAD.MOV.U32 R4, RZ, RZ, R8 ;  /* 0x000000ffff047224 */ /* 0x000fe400078e0008 */
[----:B------:R-:W-:Y:S01]  /*a8f0*/  IMAD.MOV.U32 R5, RZ, RZ, R13 ;  /* 0x000000ffff057224 */ /* 0x000fe200078e000d */
[----:B01----:R-:W-:Y:S06]  /*a900*/  @!P0 BRA `(.L_x_191) ;  /* 0x0000000000288947 */ /* 0x003fec0003800000 */
[----:B------:R-:W-:Y:S02]  /*a910*/  ULDC UR4, c[0x0][0x84c] ;  /* 0x0002130000047ab9 */ /* 0x000fe40000000800 */
[----:B------:R-:W-:-:S05]  /*a920*/  IADD3 R5, P0, R8, UR4, RZ ;  /* 0x0000000408057c10 */ /* 0x000fca000ff1e0ff */
[----:B------:R-:W-:-:S04]  /*a930*/  IMAD.X R13, RZ, RZ, R13, P0 ;  /* 0x000000ffff0d7224 */ /* 0x000fc800000e060d */
[----:B------:R-:W-:-:S04]  /*a940*/  IMAD.WIDE.U32 R6, R13, UR8, RZ ;  /* 0x000000080d067c25 */ /* 0x000fc8000f8e00ff */
[----:B------:R-:W-:-:S04]  /*a950*/  IMAD.WIDE.U32 R6, P0, R5, UR9, R6 ;  /* 0x0000000905067c25 */ /* 0x000fc8000f800006 */
[----:B------:R-:W-:-:S04]  /*a960*/  IMAD.WIDE.U32 R4, R5, UR8, RZ ;  /* 0x0000000805047c25 */ /* 0x000fc8000f8e00ff */
[----:B------:R-:W-:Y:S01]  /*a970*/  IMAD.MOV.U32 R4, RZ, RZ, R7 ;  /* 0x000000ffff047224 */ /* 0x000fe200078e0007 */
[----:B------:R-:W-:Y:S01]  /*a980*/  IADD3 RZ, P1, R5, R6, RZ ;  /* 0x0000000605ff7210 */ /* 0x000fe20007f3e0ff */
[----:B------:R-:W-:-:S04]  /*a990*/  IMAD.X R5, RZ, RZ, RZ, P0 ;  /* 0x000000ffff057224 */ /* 0x000fc800000e06ff */
[----:B------:R-:W-:-:S08]  /*a9a0*/  IMAD.WIDE.U32.X R4, R13, UR9, R4, P1 ;  /* 0x000000090d047c25 */ /* 0x000fd000088e0404 */
.L_x_191:
[----:B------:R-:W-:Y:S01]  /*a9b0*/  ISETP.NE.AND P0, PT, R2, 0x1, PT ;  /* 0x000000010200780c */ /* 0x000fe20003f05270 */
[----:B------:R-:W-:Y:S01]  /*a9c0*/  ULDC UR4, c[0x0][0x848] ;  /* 0x0002120000047ab9 */ /* 0x000fe20000000800 */
[----:B------:R-:W-:Y:S01]  /*a9d0*/  LOP3.LUT R11, R11, UR42, RZ, 0xc0, !PT ;  /* 0x0000002a0b0b7c12 */ /* 0x000fe2000f8ec0ff */
[----:B------:R-:W-:Y:S01]  /*a9e0*/  IMAD.MOV R12, RZ, RZ, -R12 ;  /* 0x000000ffff0c7224 */ /* 0x000fe200078e0a0c */
[----:B------:R-:W-:Y:S01]  /*a9f0*/  SHF.R.U64 R4, R4, UR4, R5 ;  /* 0x0000000404047c19 */ /* 0x000fe20008001205 */
[----:B------:R-:W-:Y:S01]  /*aa00*/  ULDC UR4, c[0x0][0x838] ;  /* 0x00020e0000047ab9 */ /* 0x000fe20000000800 */
[----:B------:R-:W-:Y:S01]  /*aa10*/  LOP3.LUT R31, R3, UR40, RZ, 0xc0, !PT ;  /* 0x00000028031f7c12 */ /* 0x000fe2000f8ec0ff */
[----:B------:R-:W-:Y:S02]  /*aa20*/  ULDC UR5, c[0x0][0x810] ;  /* 0x0002040000057ab9 */ /* 0x000fe40000000800 */
[----:B------:R-:W-:Y:S02]  /*aa30*/  IMAD.MOV R5, RZ, RZ, -R4 ;  /* 0x000000ffff057224 */ /* 0x000fe400078e0a04 */
[----:B------:R-:W-:-:S02]  /*aa40*/  IMAD R11, R4, UR41, R11 ;  /* 0x00000029040b7c24 */ /* 0x000fc4000f8e020b */
[----:B------:R-:W-:Y:S02]  /*aa50*/  @P0 IMAD R10, R9, R12, R0 ;  /* 0x0000000c090a0224 */ /* 0x000fe400078e0200 */
[----:B------:R-:W-:Y:S01]  /*aa60*/  IMAD R8, R5, UR4, R8 ;  /* 0x0000000405087c24 */ /* 0x000fe2000f8e0208 */
[----:B------:R-:W-:Y:S01]  /*aa70*/  ULDC UR4, c[0x0][0x800] ;  /* 0x0002000000047ab9 */ /* 0x000fe20000000800 */
[----:B------:R-:W-:Y:S02]  /*aa80*/  IMAD R10, R11, UR5, R10 ;  /* 0x000000050b0a7c24 */ /* 0x000fe4000f8e020a */
[----:B------:R-:W-:Y:S02]  /*aa90*/  IMAD R31, R8, UR4, R31 ;  /* 0x00000004081f7c24 */ /* 0x000fe4000f8e021f */
[----:B------:R-:W-:-:S03]  /*aaa0*/  IMAD.MOV.U32 R0, RZ, RZ, 0x1 ;  /* 0x00000001ff007424 */ /* 0x000fc600078e00ff */
[----:B------:R-:W-:Y:S02]  /*aab0*/  SEL R30, R31, R10, !P0 ;  /* 0x0000000a1f1e7207 */ /* 0x000fe40004000000 */
[----:B------:R-:W-:-:S07]  /*aac0*/  SEL R31, R10, R31, !P0 ;  /* 0x0000001f0a1f7207 */ /* 0x000fce0004000000 */
.L_x_189:
[----:B------:R-:W-:Y:S05]  /*aad0*/  BSYNC B0 ;  /* 0x0000000000007941 */ /* 0x000fea0003800000 */
.L_x_188:
[----:B------:R-:W-:-:S13]  /*aae0*/  LOP3.LUT P0, RZ, R0, 0xff, RZ, 0xc0, !PT ;  /* 0x000000ff00ff7812 */ /* 0x000fda000780c0ff */
[----:B------:R-:W-:Y:S05]  /*aaf0*/  @P0 BRA `(.L_x_192) ;  /* 0xfffffff000940947 */ /* 0x000fea000383ffff */
[----:B------:R-:W-:Y:S05]  /*ab00*/  BSYNC B6 ;  /* 0x0000000000067941 */ /* 0x000fea0003800000 */
.L_x_175:
[----:B------:R-:W-:-:S03]  /*ab10*/  UMOV UR4, 0xffffffff ;  /* 0xffffffff00047882 */ /* 0x000fc60000000000 */
[----:B------:R-:W-:Y:S05]  /*ab20*/  BRA.DIV UR4, `(.L_x_193) ;  /* 0x0000000604f87947 */ /* 0x000fea000b800000 */
[----:B------:R-:W-:-:S13]  /*ab30*/  ELECT P6, URZ, PT ;  /* 0x00000000003f782f */ /* 0x000fda00038c0000 */
.L_x_214:
[----:B------:R-:W-:Y:S04]  /*ab40*/  BSSY B0, `(.L_x_194) ;  /* 0x0000058000007945 */ /* 0x000fe80003800000 */
[----:B------:R-:W-:Y:S05]  /*ab50*/  @!P6 BRA `(.L_x_195) ;  /* 0x000000040058e947 */ /* 0x000fea0003800000 */
[----:B------:R-:W-:-:S04]  /*ab60*/  LOP3.LUT R19, R19, 0x2, RZ, 0xfc, !PT ;  /* 0x0000000213137812 */ /* 0x000fc800078efcff */
[----:B------:R-:W-:-:S13]  /*ab70*/  ISETP.NE.AND P0, PT, R19, 0x3, PT ;  /* 0x000000031300780c */ /* 0x000fda0003f05270 */
[----:B------:R-:W-:Y:S05]  /*ab80*/  @!P0 BRA `(.L_x_196) ;  /* 0x0000000000048947 */ /* 0x000fea0003800000 */
[----:B------:R-:W-:Y:S01]  /*ab90*/  BPT.TRAP 0x1 ;  /* 0x000000040000795c */ /* 0x000fe20000300000 */
.L_x_196:
[----:B------:R-:W0:Y:S01]  /*aba0*/  S2R R3, SR_CgaCtaId ;  /* 0x0000000000037919 */ /* 0x000e220000008800 */
[----:B------:R-:W-:Y:S02]  /*abb0*/  MOV R0, 0x400 ;  /* 0x0000040000007802 */ /* 0x000fe40000000f00 */
[----:B------:R-:W-:Y:S02]  /*abc0*/  SHF.L.U32 R2, R27, 0x1f, RZ ;  /* 0x0000001f1b027819 */ /* 0x000fe400000006ff */
[----:B0-----:R-:W-:-:S05]  /*abd0*/  LEA R3, R3, R0, 0x18 ;  /* 0x0000000003037211 */ /* 0x001fca00078ec0ff */
[----:B------:R-:W-:-:S04]  /*abe0*/  VIADD R3, R3, 0x48 ;  /* 0x0000004803037836 */ /* 0x000fc80000000000 */
[C---:B------:R-:W-:Y:S02]  /*abf0*/  IMAD R5, R28.reuse, 0x8, R3 ;  /* 0x000000081c057824 */ /* 0x040fe400078e0203 */
[----:B------:R-:W-:Y:S02]  /*ac00*/  VIADD R28, R28, 0x1 ;  /* 0x000000011c1c7836 */ /* 0x000fe40000000000 */
[----:B------:R-:W0:Y:S03]  /*ac10*/  SYNCS.PHASECHK.TRANS64.TRYWAIT P0, [R5+URZ], R2 ;  /* 0x00000002050075a7 */ /* 0x000e26000800017f */
[----:B------:R-:W-:-:S04]  /*ac20*/  ISETP.NE.AND P1, PT, R28, 0x9, PT ;  /* 0x000000091c00780c */ /* 0x000fc80003f25270 */
[----:B------:R-:W-:Y:S02]  /*ac30*/  SEL R0, RZ, 0x1, P1 ;  /* 0x00000001ff007807 */ /* 0x000fe40000800000 */
[----:B------:R-:W-:Y:S02]  /*ac40*/  SEL R28, R28, RZ, P1 ;  /* 0x000000ff1c1c7207 */ /* 0x000fe40000800000 */
[----:B------:R-:W-:-:S03]  /*ac50*/  LOP3.LUT R27, R27, R0, RZ, 0x3c, !PT ;  /* 0x000000001b1b7212 */ /* 0x000fc600078e3cff */
[----:B------:R-:W-:Y:S01]  /*ac60*/  IMAD R7, R28, 0x8, R3 ;  /* 0x000000081c077824 */ /* 0x000fe200078e0203 */
[----:B------:R-:W-:Y:S01]  /*ac70*/  SHF.L.U32 R4, R27, 0x1f, RZ ;  /* 0x0000001f1b047819 */ /* 0x000fe200000006ff */
[----:B0-----:R-:W-:Y:S06]  /*ac80*/  @!P0 BRA `(.L_x_197) ;  /* 0x0000000400c08947 */ /* 0x001fec0003800000 */
.L_x_215:
[----:B------:R-:W1:Y:S01]  /*ac90*/  SYNCS.PHASECHK.TRANS64.TRYWAIT P0, [R7+URZ], R4 ;  /* 0x00000004070075a7 */ /* 0x000e62000800017f */
[----:B------:R-:W-:-:S05]  /*aca0*/  VIADD R0, R28, 0x1 ;  /* 0x000000011c007836 */ /* 0x000fca0000000000 */
[----:B------:R-:W-:-:S04]  /*acb0*/  ISETP.NE.AND P1, PT, R0, 0x9, PT ;  /* 0x000000090000780c */ /* 0x000fc80003f25270 */
[----:B0-----:R-:W-:Y:S02]  /*acc0*/  SEL R2, RZ, 0x1, P1 ;  /* 0x00000001ff027807 */ /* 0x001fe40000800000 */
[----:B------:R-:W-:Y:S02]  /*acd0*/  SEL R0, R0, RZ, P1 ;  /* 0x000000ff00007207 */ /* 0x000fe40000800000 */
[----:B------:R-:W-:-:S03]  /*ace0*/  LOP3.LUT R27, R27, R2, RZ, 0x3c, !PT ;  /* 0x000000021b1b7212 */ /* 0x000fc600078e3cff */
[----:B------:R-:W-:Y:S01]  /*acf0*/  IMAD R6, R0, 0x8, R3 ;  /* 0x0000000800067824 */ /* 0x000fe200078e0203 */
[----:B------:R-:W-:Y:S01]  /*ad00*/  SHF.L.U32 R5, R27, 0x1f, RZ ;  /* 0x0000001f1b057819 */ /* 0x000fe200000006ff */
[----:B-1----:R-:W-:Y:S06]  /*ad10*/  @!P0 BRA `(.L_x_198) ;  /* 0x0000000400b08947 */ /* 0x002fec0003800000 */
.L_x_216:
[----:B------:R-:W1:Y:S01]  /*ad20*/  SYNCS.PHASECHK.TRANS64.TRYWAIT P0, [R6+URZ], R5 ;  /* 0x00000005060075a7 */ /* 0x000e62000800017f */
[----:B------:R-:W-:-:S05]  /*ad30*/  VIADD R0, R0, 0x1 ;  /* 0x0000000100007836 */ /* 0x000fca0000000000 */
[----:B------:R-:W-:-:S04]  /*ad40*/  ISETP.NE.AND P1, PT, R0, 0x9, PT ;  /* 0x000000090000780c */ /* 0x000fc80003f25270 */
[----:B------:R-:W-:Y:S02]  /*ad50*/  SEL R2, RZ, 0x1, P1 ;  /* 0x00000001ff027807 */ /* 0x000fe40000800000 */
[----:B------:R-:W-:Y:S02]  /*ad60*/  SEL R0, R0, RZ, P1 ;  /* 0x000000ff00007207 */ /* 0x000fe40000800000 */
[----:B------:R-:W-:-:S03]  /*ad70*/  LOP3.LUT R27, R27, R2, RZ, 0x3c, !PT ;  /* 0x000000021b1b7212 */ /* 0x000fc600078e3cff */
[----:B0-----:R-:W-:Y:S01]  /*ad80*/  IMAD R7, R0, 0x8, R3 ;  /* 0x0000000800077824 */ /* 0x001fe200078e0203 */
[----:B------:R-:W-:Y:S01]  /*ad90*/  SHF.L.U32 R4, R27, 0x1f, RZ ;  /* 0x0000001f1b047819 */ /* 0x000fe200000006ff */
[----:B-1----:R-:W-:Y:S06]  /*ada0*/  @!P0 BRA `(.L_x_199) ;  /* 0x0000000400a08947 */ /* 0x002fec0003800000 */
.L_x_217:
        /* <DEDUP_REMOVED lines=9> */
.L_x_218:
        /* <DEDUP_REMOVED lines=9> */
.L_x_219:
        /* <DEDUP_REMOVED lines=9> */
.L_x_220:
        /* <DEDUP_REMOVED lines=9> */
.L_x_221:
[----:B------:R-:W1:Y:S01]  /*aff0*/  SYNCS.PHASECHK.TRANS64.TRYWAIT P0, [R7+URZ], R4 ;  /* 0x00000004070075a7 */ /* 0x000e62000800017f */
[----:B------:R-:W-:-:S05]  /*b000*/  VIADD R0, R0, 0x1 ;  /* 0x0000000100007836 */ /* 0x000fca0000000000 */
[----:B------:R-:W-:-:S04]  /*b010*/  ISETP.NE.AND P1, PT, R0, 0x9, PT ;  /* 0x000000090000780c */ /* 0x000fc80003f25270 */
[----:B------:R-:W-:Y:S02]  /*b020*/  SEL R2, RZ, 0x1, P1 ;  /* 0x00000001ff027807 */ /* 0x000fe40000800000 */
[----:B------:R-:W-:Y:S02]  /*b030*/  SEL R0, R0, RZ, P1 ;  /* 0x000000ff00007207 */ /* 0x000fe40000800000 */
[----:B------:R-:W-:Y:S01]  /*b040*/  LOP3.LUT R2, R27, R2, RZ, 0x3c, !PT ;  /* 0x000000021b027212 */ /* 0x000fe200078e3cff */
[----:B-1----:R-:W-:Y:S06]  /*b050*/  @!P0 BRA `(.L_x_204) ;  /* 0x0000000400588947 */ /* 0x002fec0003800000 */
.L_x_222:
[----:B------:R-:W-:Y:S01]  /*b060*/  IMAD R3, R0, 0x8, R3 ;  /* 0x0000000800037824 */ /* 0x000fe200078e0203 */
[----:B------:R-:W-:-:S07]  /*b070*/  SHF.L.U32 R0, R2, 0x1f, RZ ;  /* 0x0000001f02007819 */ /* 0x000fce00000006ff */
.L_x_205:
[----:B--2---:R2:W3:Y:S02]  /*b080*/  SYNCS.PHASECHK.TRANS64.TRYWAIT P0, [R3+URZ], R0 ;  /* 0x00000000030075a7 */ /* 0x0044e4000800017f */
[----:B---3--:R-:W-:Y:S05]  /*b090*/  @!P0 NANOSLEEP.SYNCS 0x989680 ;  /* 0x009896800000895d */ /* 0x008fea0003900000 */
[----:B------:R-:W3:Y:S02]  /*b0a0*/  @!P0 SYNCS.PHASECHK.TRANS64 P0, [R3+URZ], R0 ;  /* 0x00000000030085a7 */ /* 0x000ee4000800007f */
[----:B---3--:R-:W-:Y:S05]  /*b0b0*/  @!P0 BRA `(.L_x_205) ;  /* 0xfffffffc00f08947 */ /* 0x008fea000383ffff */
.L_x_195:
[----:B------:R-:W-:Y:S05]  /*b0c0*/  BSYNC B0 ;  /* 0x0000000000007941 */ /* 0x000fea0003800000 */
.L_x_194:
[----:B------:R-:W-:Y:S05]  /*b0d0*/  EXIT ;  /* 0x000000000000794d */ /* 0x000fea0003800000 */
.L_x_15:
[----:B------:R-:W-:Y:S02]  /*b0e0*/  IMAD.MOV.U32 R12, RZ, RZ, RZ ;  /* 0x000000ffff0c7224 */ /* 0x000fe400078e00ff */
[----:B------:R-:W-:Y:S02]  /*b0f0*/  IMAD.MOV.U32 R11, RZ, RZ, 0x1f ;  /* 0x0000001fff0b7424 */ /* 0x000fe400078e00ff */
[----:B------:R-:W-:-:S07]  /*b100*/  IMAD.MOV.U32 R15, RZ, RZ, -0x1 ;  /* 0xffffffffff0f7424 */ /* 0x000fce00078e00ff */
[----:B012--5:R-:W-:Y:S05]  /*b110*/  WARPSYNC.COLLECTIVE R15, `(.L_x_206) ;  /* 0x000000000f087348 */ /* 0x027fea0003c00000 */
[----:B------:R3:W4:Y:S02]  /*b120*/  SHFL.IDX P6, R14, R13, R12, R11 ;  /* 0x0000000c0d0e7389 */ /* 0x00072400000c000b */
[----:B012345:R-:W-:Y:S01]  /*b130*/  ENDCOLLECTIVE ;  /* 0x000000000000791b */ /* 0x03ffe20003800000 */
.L_x_206:
[----:B------:R-:W-:Y:S05]  /*b140*/  BRA `(.L_x_207) ;  /* 0xffffff60001c7947 */ /* 0x000fea000383ffff */
.L_x_19:
[----:B-1----:R1:W3:Y:S02]  /*b150*/  SYNCS.PHASECHK.TRANS64.TRYWAIT P1, [R4+URZ], R3 ;  /* 0x00000003040075a7 */ /* 0x0022e4000802017f */
[----:B---3--:R-:W-:Y:S05]  /*b160*/  @!P1 NANOSLEEP.SYNCS 0x989680 ;  /* 0x009896800000995d */ /* 0x008fea0003900000 */
[----:B------:R-:W3:Y:S02]  /*b170*/  @!P1 SYNCS.PHASECHK.TRANS64 P1, [R4+URZ], R3 ;  /* 0x00000003040095a7 */ /* 0x000ee4000802007f */
[----:B---3--:R-:W-:Y:S05]  /*b180*/  @!P1 BRA `(.L_x_19) ;  /* 0xfffffffc00f09947 */ /* 0x008fea000383ffff */
[----:B------:R-:W-:Y:S05]  /*b190*/  BRA `(.L_x_18) ;  /* 0xffffff6000487947 */ /* 0x000fea000383ffff */
.L_x_24:
[----:B0-----:R0:W1:Y:S02]  /*b1a0*/  SYNCS.PHASECHK.TRANS64.TRYWAIT P1, [R7+URZ], R12 ;  /* 0x0000000c070075a7 */ /* 0x001064000802017f */
[----:B-1----:R-:W-:Y:S05]  /*b1b0*/  @!P1 NANOSLEEP.SYNCS 0x989680 ;  /* 0x009896800000995d */ /* 0x002fea0003900000 */
[----:B------:R-:W1:Y:S02]  /*b1c0*/  @!P1 SYNCS.PHASECHK.TRANS64 P1, [R7+URZ], R12 ;  /* 0x0000000c070095a7 */ /* 0x000e64000802007f */
[----:B-1----:R-:W-:Y:S05]  /*b1d0*/  @!P1 BRA `(.L_x_24) ;  /* 0xfffffffc00f09947 */ /* 0x002fea000383ffff */
[----:B------:R-:W-:Y:S05]  /*b1e0*/  BRA `(.L_x_23) ;  /* 0xffffff7000647947 */ /* 0x000fea000383ffff */
.L_x_32:
[----:B-1----:R1:W2:Y:S02]  /*b1f0*/  SYNCS.PHASECHK.TRANS64.TRYWAIT P1, [R96+URZ], R95 ;  /* 0x0000005f600075a7 */ /* 0x0022a4000802017f */
[----:B--2---:R-:W-:Y:S05]  /*b200*/  @!P1 NANOSLEEP.SYNCS 0x989680 ;  /* 0x009896800000995d */ /* 0x004fea0003900000 */
[----:B------:R-:W2:Y:S02]  /*b210*/  @!P1 SYNCS.PHASECHK.TRANS64 P1, [R96+URZ], R95 ;  /* 0x0000005f600095a7 */ /* 0x000ea4000802007f */
[----:B--2---:R-:W-:Y:S05]  /*b220*/  @!P1 BRA `(.L_x_32) ;  /* 0xfffffffc00f09947 */ /* 0x004fea000383ffff */
[----:B------:R-:W-:Y:S05]  /*b230*/  BRA `(.L_x_31) ;  /* 0xffffff8000747947 */ /* 0x000fea000383ffff */
.L_x_180:
[----:B0-----:R0:W2:Y:S02]  /*b240*/  SYNCS.PHASECHK.TRANS64.TRYWAIT P0, [R7+URZ+0x48], R4 ;  /* 0x00004804070075a7 */ /* 0x0010a4000800017f */
[----:B--2---:R-:W-:Y:S05]  /*b250*/  @!P0 NANOSLEEP.SYNCS 0x989680 ;  /* 0x009896800000895d */ /* 0x004fea0003900000 */
[----:B------:R-:W2:Y:S02]  /*b260*/  @!P0 SYNCS.PHASECHK.TRANS64 P0, [R7+URZ+0x48], R4 ;  /* 0x00004804070085a7 */ /* 0x000ea4000800007f */
[----:B--2---:R-:W-:Y:S05]  /*b270*/  @!P0 BRA `(.L_x_180) ;  /* 0xfffffffc00f08947 */ /* 0x004fea000383ffff */
[----:B------:R-:W-:Y:S05]  /*b280*/  BRA `(.L_x_208) ;  /* 0xffffffec00987947 */ /* 0x000fea000383ffff */
.L_x_184:
[----:B------:R-:W-:Y:S01]  /*b290*/  BSSY B1, `(.L_x_209) ;  /* 0x0000006000017945 */ /* 0x000fe20003800000 */
[----:B------:R-:W-:-:S07]  /*b2a0*/  IMAD.MOV.U32 R15, RZ, RZ, -0x1 ;  /* 0xffffffffff0f7424 */ /* 0x000fce00078e00ff */
[----:B------:R-:W-:Y:S05]  /*b2b0*/  WARPSYNC.COLLECTIVE R15, `(.L_x_210) ;  /* 0x000000000f0c7348 */ /* 0x000fea0003c00000 */
[----:B------:R-:W-:Y:S02]  /*b2c0*/  ELECT P6, UR62, PT ;  /* 0x00000000003e782f */ /* 0x000fe400038c0000 */
[----:B------:R-:W-:Y:S01]  /*b2d0*/  MOV R14, UR62 ;  /* 0x0000003e000e7c02 */ /* 0x000fe20008000f00 */
[----:B------:R-:W-:Y:S10]  /*b2e0*/  ENDCOLLECTIVE ;  /* 0x000000000000791b */ /* 0x000ff40003800000 */
.L_x_210:
[----:B------:R-:W-:Y:S05]  /*b2f0*/  BSYNC B1 ;  /* 0x0000000000017941 */ /* 0x000fea0003800000 */
.L_x_209:
[----:B------:R-:W-:Y:S05]  /*b300*/  BRA `(.L_x_211) ;  /* 0xffffffec00b47947 */ /* 0x000fea000383ffff */
.L_x_193:
[----:B------:R-:W-:Y:S01]  /*b310*/  BSSY B0, `(.L_x_212) ;  /* 0x0000006000007945 */ /* 0x000fe20003800000 */
[----:B------:R-:W-:-:S07]  /*b320*/  IMAD.MOV.U32 R15, RZ, RZ, -0x1 ;  /* 0xffffffffff0f7424 */ /* 0x000fce00078e00ff */
[----:B------:R-:W-:Y:S05]  /*b330*/  WARPSYNC.COLLECTIVE R15, `(.L_x_213) ;  /* 0x000000000f0c7348 */ /* 0x000fea0003c00000 */
[----:B------:R-:W-:Y:S02]  /*b340*/  ELECT P6, UR62, PT ;  /* 0x00000000003e782f */ /* 0x000fe400038c0000 */
[----:B------:R-:W-:Y:S01]  /*b350*/  MOV R14, UR62 ;  /* 0x0000003e000e7c02 */ /* 0x000fe20008000f00 */
[----:B------:R-:W-:Y:S10]  /*b360*/  ENDCOLLECTIVE ;  /* 0x000000000000791b */ /* 0x000ff40003800000 */
.L_x_213:
[----:B------:R-:W-:Y:S05]  /*b370*/  BSYNC B0 ;  /* 0x0000000000007941 */ /* 0x000fea0003800000 */
.L_x_212:
[----:B------:R-:W-:Y:S05]  /*b380*/  BRA `(.L_x_214) ;  /* 0xfffffff400ec7947 */ /* 0x000fea000383ffff */
.L_x_197:
[----:B0-----:R0:W1:Y:S02]  /*b390*/  SYNCS.PHASECHK.TRANS64.TRYWAIT P0, [R5+URZ], R2 ;  /* 0x00000002050075a7 */ /* 0x001064000800017f */
[----:B-1----:R-:W-:Y:S05]  /*b3a0*/  @!P0 NANOSLEEP.SYNCS 0x989680 ;  /* 0x009896800000895d */ /* 0x002fea0003900000 */
[----:B------:R-:W1:Y:S02]  /*b3b0*/  @!P0 SYNCS.PHASECHK.TRANS64 P0, [R5+URZ], R2 ;  /* 0x00000002050085a7 */ /* 0x000e64000800007f */
[----:B-1----:R-:W-:Y:S05]  /*b3c0*/  @!P0 BRA `(.L_x_197) ;  /* 0xfffffffc00f08947 */ /* 0x002fea000383ffff */
[----:B------:R-:W-:Y:S05]  /*b3d0*/  BRA `(.L_x_215) ;  /* 0xfffffff8002c7947 */ /* 0x000fea000383ffff */
.L_x_198:
[----:B0-----:R0:W1:Y:S02]  /*b3e0*/  SYNCS.PHASECHK.TRANS64.TRYWAIT P0, [R7+URZ], R4 ;  /* 0x00000004070075a7 */ /* 0x001064000800017f */
[----:B-1----:R-:W-:Y:S05]  /*b3f0*/  @!P0 NANOSLEEP.SYNCS 0x989680 ;  /* 0x009896800000895d */ /* 0x002fea0003900000 */
[----:B------:R-:W1:Y:S02]  /*b400*/  @!P0 SYNCS.PHASECHK.TRANS64 P0, [R7+URZ], R4 ;  /* 0x00000004070085a7 */ /* 0x000e64000800007f */
[----:B-1----:R-:W-:Y:S05]  /*b410*/  @!P0 BRA `(.L_x_198) ;  /* 0xfffffffc00f08947 */ /* 0x002fea000383ffff */
[----:B------:R-:W-:Y:S05]  /*b420*/  BRA `(.L_x_216) ;  /* 0xfffffff8003c7947 */ /* 0x000fea000383ffff */
.L_x_199:
[----:B0-----:R0:W1:Y:S02]  /*b430*/  SYNCS.PHASECHK.TRANS64.TRYWAIT P0, [R6+URZ], R5 ;  /* 0x00000005060075a7 */ /* 0x001064000800017f */
[----:B-1----:R-:W-:Y:S05]  /*b440*/  @!P0 NANOSLEEP.SYNCS 0x989680 ;  /* 0x009896800000895d */ /* 0x002fea0003900000 */
[----:B------:R-:W1:Y:S02]  /*b450*/  @!P0 SYNCS.PHASECHK.TRANS64 P0, [R6+URZ], R5 ;  /* 0x00000005060085a7 */ /* 0x000e64000800007f */
[----:B-1----:R-:W-:Y:S05]  /*b460*/  @!P0 BRA `(.L_x_199) ;  /* 0xfffffffc00f08947 */ /* 0x002fea000383ffff */
[----:B------:R-:W-:Y:S05]  /*b470*/  BRA `(.L_x_217) ;  /* 0xfffffff8004c7947 */ /* 0x000fea000383ffff */
.L_x_200:
[----:B0-----:R0:W1:Y:S02]  /*b480*/  SYNCS.PHASECHK.TRANS64.TRYWAIT P0, [R7+URZ], R4 ;  /* 0x00000004070075a7 */ /* 0x001064000800017f */
[----:B-1----:R-:W-:Y:S05]  /*b490*/  @!P0 NANOSLEEP.SYNCS 0x989680 ;  /* 0x009896800000895d */ /* 0x002fea0003900000 */
[----:B------:R-:W1:Y:S02]  /*b4a0*/  @!P0 SYNCS.PHASECHK.TRANS64 P0, [R7+URZ], R4 ;  /* 0x00000004070085a7 */ /* 0x000e64000800007f */
[----:B-1----:R-:W-:Y:S05]  /*b4b0*/  @!P0 BRA `(.L_x_200) ;  /* 0xfffffffc00f08947 */ /* 0x002fea000383ffff */
[----:B------:R-:W-:Y:S05]  /*b4c0*/  BRA `(.L_x_218) ;  /* 0xfffffff8005c7947 */ /* 0x000fea000383ffff */
.L_x_201:
[----:B0-----:R0:W1:Y:S02]  /*b4d0*/  SYNCS.PHASECHK.TRANS64.TRYWAIT P0, [R6+URZ], R5 ;  /* 0x00000005060075a7 */ /* 0x001064000800017f */
[----:B-1----:R-:W-:Y:S05]  /*b4e0*/  @!P0 NANOSLEEP.SYNCS 0x989680 ;  /* 0x009896800000895d */ /* 0x002fea0003900000 */
[----:B------:R-:W1:Y:S02]  /*b4f0*/  @!P0 SYNCS.PHASECHK.TRANS64 P0, [R6+URZ], R5 ;  /* 0x00000005060085a7 */ /* 0x000e64000800007f */
[----:B-1----:R-:W-:Y:S05]  /*b500*/  @!P0 BRA `(.L_x_201) ;  /* 0xfffffffc00f08947 */ /* 0x002fea000383ffff */
[----:B------:R-:W-:Y:S05]  /*b510*/  BRA `(.L_x_219) ;  /* 0xfffffff8006c7947 */ /* 0x000fea000383ffff */
.L_x_202:
[----:B0-----:R0:W1:Y:S02]  /*b520*/  SYNCS.PHASECHK.TRANS64.TRYWAIT P0, [R7+URZ], R4 ;  /* 0x00000004070075a7 */ /* 0x001064000800017f */
[----:B-1----:R-:W-:Y:S05]  /*b530*/  @!P0 NANOSLEEP.SYNCS 0x989680 ;  /* 0x009896800000895d */ /* 0x002fea0003900000 */
[----:B------:R-:W1:Y:S02]  /*b540*/  @!P0 SYNCS.PHASECHK.TRANS64 P0, [R7+URZ], R4 ;  /* 0x00000004070085a7 */ /* 0x000e64000800007f */
[----:B-1----:R-:W-:Y:S05]  /*b550*/  @!P0 BRA `(.L_x_202) ;  /* 0xfffffffc00f08947 */ /* 0x002fea000383ffff */
[----:B------:R-:W-:Y:S05]  /*b560*/  BRA `(.L_x_220) ;  /* 0xfffffff8007c7947 */ /* 0x000fea000383ffff */
.L_x_203:
[----:B0-----:R0:W1:Y:S02]  /*b570*/  SYNCS.PHASECHK.TRANS64.TRYWAIT P0, [R6+URZ], R5 ;  /* 0x00000005060075a7 */ /* 0x001064000800017f */
[----:B-1----:R-:W-:Y:S05]  /*b580*/  @!P0 NANOSLEEP.SYNCS 0x989680 ;  /* 0x009896800000895d */ /* 0x002fea0003900000 */
[----:B------:R-:W1:Y:S02]  /*b590*/  @!P0 SYNCS.PHASECHK.TRANS64 P0, [R6+URZ], R5 ;  /* 0x00000005060085a7 */ /* 0x000e64000800007f */
[----:B-1----:R-:W-:Y:S05]  /*b5a0*/  @!P0 BRA `(.L_x_203) ;  /* 0xfffffffc00f08947 */ /* 0x002fea000383ffff */
[----:B------:R-:W-:Y:S05]  /*b5b0*/  BRA `(.L_x_221) ;  /* 0xfffffff8008c7947 */ /* 0x000fea000383ffff */
.L_x_204:
[----:B-1----:R1:W2:Y:S02]  /*b5c0*/  SYNCS.PHASECHK.TRANS64.TRYWAIT P0, [R7+URZ], R4 ;  /* 0x00000004070075a7 */ /* 0x0022a4000800017f */
[----:B--2---:R-:W-:Y:S05]  /*b5d0*/  @!P0 NANOSLEEP.SYNCS 0x989680 ;  /* 0x009896800000895d */ /* 0x004fea0003900000 */
[----:B------:R-:W2:Y:S02]  /*b5e0*/  @!P0 SYNCS.PHASECHK.TRANS64 P0, [R7+URZ], R4 ;  /* 0x00000004070085a7 */ /* 0x000ea4000800007f */
[----:B--2---:R-:W-:Y:S05]  /*b5f0*/  @!P0 BRA `(.L_x_204) ;  /* 0xfffffffc00f08947 */ /* 0x004fea000383ffff */
[----:B------:R-:W-:Y:S05]  /*b600*/  BRA `(.L_x_222) ;  /* 0xfffffff800947947 */ /* 0x000fea000383ffff */
.L_x_223:
[----:B------:R-:W-:-:S00]  /*b610*/  BRA `(.L_x_223) ;  /* 0xfffffffc00fc7947 */ /* 0x000fc0000383ffff */
[----:B------:R-:W-:-:S00]  /*b620*/  NOP ;  /* 0x0000000000007918 */ /* 0x000fc00000000000 */
        /* <DEDUP_REMOVED lines=13> */
.L_x_224:


//--------------------- .nv.global.init           --------------------------
	.section	.nv.global.init,"aw",@progbits
.nv.global.init:
	.type		$str$24,@object
	.size		$str$24,($str$25 - $str$24)
$str$24:
        /*0000*/ 	.byte	0x28, 0x61, 0x64, 0x64, 0x72, 0x65, 0x73, 0x73, 0x20, 0x26, 0x20, 0x6d, 0x61, 0x73, 0x6b, 0x29
        /*0010*/ 	.byte	0x20, 0x3d, 0x3d, 0x20, 0x30, 0x00
	.type		$str$25,@object
	.size		$str$25,(__unnamed_2 - $str$25)
$str$25:
        /*0016*/ 	.byte	0x2f, 0x74, 0x6d, 0x70, 0x2f, 0x63, 0x75, 0x74, 0x6c, 0x61, 0x73, 0x73, 0x5f, 0x73, 0x77, 0x65
        /*0026*/ 	.byte	0x65, 0x70, 0x5f, 0x73, 0x72, 0x63, 0x2f, 0x69, 0x6e, 0x63, 0x6c, 0x75, 0x64, 0x65, 0x2f, 0x63
        /*0036*/ 	.byte	0x75, 0x74, 0x65, 0x2f, 0x70, 0x6f, 0x69, 0x6e, 0x74, 0x65, 0x72, 0x5f, 0x66, 0x6c, 0x61, 0x67
        /*0046*/ 	.byte	0x67, 0x65, 0x64, 0x2e, 0x68, 0x70, 0x70, 0x00
	.type		__unnamed_2,@object
	.size		__unnamed_2,(__unnamed_1 - __unnamed_2)
__unnamed_2:
        /*004e*/ 	.byte	0x61, 0x75, 0x74, 0x6f, 0x20, 0x63, 0x75, 0x74, 0x65, 0x3a, 0x3a, 0x61, 0x73, 0x5f, 0x70, 0x6f
        /* <DEDUP_REMOVED lines=27> */
        /*020e*/ 	.byte	0x34, 0x30, 0x39, 0x36, 0x3e, 0x3e, 0x3e, 0x3e, 0x3e, 0x20, 0x26, 0x5d, 0x00
	.type		__unnamed_1,@object
	.size		__unnamed_1,(.L_0 - __unnamed_1)
__unnamed_1:
        /* <DEDUP_REMOVED lines=29> */
        /*03eb*/ 	.byte	0x00
.L_0:


//--------------------- .nv.shared._ZN7cutlass13device_kernelINS_4gemm6kernel13GemmUniversalIN4cute5tupleIJiiiiEEENS1_10collective13CollectiveMmaINS1_49MainloopSm90TmaGmmaRmemAWarpSpecializedMixedInputILi9ENS5_IJNS4_1CILi1EEESB_SB_EEENS1_35KernelTmaWarpSpecializedCooperativeEEENS5_IJNSA_ILi256EEENSA_ILi64EEESG_EEENS5_IJNS_12float_e4m3_tEEEENS5_IJlSB_lEEENS_10bfloat16_tESK_NS4_8TiledMMAINS4_8MMA_AtomIJNS4_4SM904GMMA27MMA_64x64x16_F32BF16BF16_RSILNSP_5MajorE0ELSR_0ELNSP_7ScaleInE1ELSS_1EEEEEENS4_6LayoutINS5_IJNSA_ILi2EEESB_SB_EEENS5_IJSB_NSA_ILi0EEESY_EEEEENS5_IJNS4_10UnderscoreES11_S11_EEEEENS4_13SM90_TMA_LOADENS4_14ComposedLayoutINS4_7SwizzleILi2ELi4ELi3EEENS4_18smem_ptr_flag_bitsILi8EEENSV_INS5_IJNSA_ILi8EEESG_EEENS5_IJSG_SB_EEEEEEENS4_9Copy_AtomIJNS4_39AutoVectorizingCopyWithAssumedAlignmentILi128EEESI_EEENS4_8identityES14_NS15_INS16_ILi3ELi4ELi3EEENS18_ILi16EEES1D_EEvS1J_EENS_8epilogue10collective6detail29Sm90TmaWarpSpecializedAdapterINS1P_15DefaultEpilogueISI_SK_SK_NS1O_6thread17LinearCombinationISI_Li1EffLNS1T_9ScaleType4KindE0ELNS_15FloatRoundStyleE2ESI_EENS1_15EpilogueDefaultEEEEEvvEEEEvNT_6ParamsE --------------------------
	.section	.nv.shared._ZN7cutlass13device_kernelINS_4gemm6kernel13GemmUniversalIN4cute5tupleIJiiiiEEENS1_10collective13CollectiveMmaINS1_49MainloopSm90TmaGmmaRmemAWarpSpecializedMixedInputILi9ENS5_IJNS4_1CILi1EEESB_SB_EEENS1_35KernelTmaWarpSpecializedCooperativeEEENS5_IJNSA_ILi256EEENSA_ILi64EEESG_EEENS5_IJNS_12float_e4m3_tEEEENS5_IJlSB_lEEENS_10bfloat16_tESK_NS4_8TiledMMAINS4_8MMA_AtomIJNS4_4SM904GMMA27MMA_64x64x16_F32BF16BF16_RSILNSP_5MajorE0ELSR_0ELNSP_7ScaleInE1ELSS_1EEEEEENS4_6LayoutINS5_IJNSA_ILi2EEESB_SB_EEENS5_IJSB_NSA_ILi0EEESY_EEEEENS5_IJNS4_10UnderscoreES11_S11_EEEEENS4_13SM90_TMA_LOADENS4_14ComposedLayoutINS4_7SwizzleILi2ELi4ELi3EEENS4_18smem_ptr_flag_bitsILi8EEENSV_INS5_IJNSA_ILi8EEESG_EEENS5_IJSG_SB_EEEEEEENS4_9Copy_AtomIJNS4_39AutoVectorizingCopyWithAssumedAlignmentILi128EEESI_EEENS4_8identityES14_NS15_INS16_ILi3ELi4ELi3EEENS18_ILi16EEES1D_EEvS1J_EENS_8epilogue10collective6detail29Sm90TmaWarpSpecializedAdapterINS1P_15DefaultEpilogueISI_SK_SK_NS1O_6thread17LinearCombinationISI_Li1EffLNS1T_9ScaleType4KindE0ELNS_15FloatRoundStyleE2ESI_EENS1_15EpilogueDefaultEEEEEvvEEEEvNT_6ParamsE,"aw",@nobits
	.sectionflags	@""
	.align	16
	.zero		1024


//--------------------- .nv.shared.reserved.0     --------------------------
	.section	.nv.shared.reserved.0,"aw",@nobits
	.weak		__nv_reservedSMEM_offset_0_alias
	.size		__nv_reservedSMEM_offset_0_alias, 0, 0
	.other		__nv_reservedSMEM_offset_0_alias,@"STO_CUDA_RESERVED_SHARED STV_DEFAULT"
__nv_reservedSMEM_offset_0_alias:
	.zero		0


//--------------------- .nv.global                --------------------------
	.section	.nv.global,"aw",@nobits
.nv.global:
	.type		_ZN40_INTERNAL_30ae78c2_4_k_cu_5dcf8f32_294874cute1_E,@object
	.size		_ZN40_INTERNAL_30ae78c2_4_k_cu_5dcf8f32_294874cute1_E,(_ZN40_INTERNAL_30ae78c2_4_k_cu_5dcf8f32_294874cuda3std3__45__cpo6cbeginE - _ZN40_INTERNAL_30ae78c2_4_k_cu_5dcf8f32_294874cute1_E)
_ZN40_INTERNAL_30ae78c2_4_k_cu_5dcf8f32_294874cute1_E:
	.zero		1
	.type		_ZN40_INTERNAL_30ae78c2_4_k_cu_5dcf8f32_294874cuda3std3__45__cpo6cbeginE,@object
	.size		_ZN40_INTERNAL_30ae78c2_4_k_cu_5dcf8f32_294874cuda3std3__45__cpo6cbeginE,(_ZN40_INTERNAL_30ae78c2_4_k_cu_5dcf8f32_294874cuda3std3__48in_placeE - _ZN40_INTERNAL_30ae78c2_4_k_cu_5dcf8f32_294874cuda3std3__45__cpo6cbeginE)
_ZN40_INTERNAL_30ae78c2_4_k_cu_5dcf8f32_294874cuda3std3__45__cpo6cbeginE:
	.zero		1
	.type		_ZN40_INTERNAL_30ae78c2_4_k_cu_5dcf8f32_294874cuda3std3__48in_placeE,@object
	.size		_ZN40_INTERNAL_30ae78c2_4_k_cu_5dcf8f32_294874cuda3std3__48in_placeE,(_ZN40_INTERNAL_30ae78c2_4_k_cu_5dcf8f32_294874cuda3std6ranges3__45__cpo9iter_moveE - _ZN40_INTERNAL_30ae78c2_4_k_cu_5dcf8f32_294874cuda3std3__48in_placeE)
_ZN40_INTERNAL_30ae78c2_4_k_cu_5dcf8f32_294874cuda3std3__48in_placeE:
	.zero		1
	.type		_ZN40_INTERNAL_30ae78c2_4_k_cu_5dcf8f32_294874cuda3std6ranges3__45__cpo9iter_moveE,@object
	.size		_ZN40_INTERNAL_30ae78c2_4_k_cu_5dcf8f32_294874cuda3std6ranges3__45__cpo9iter_moveE,(_ZN40_INTERNAL_30ae78c2_4_k_cu_5dcf8f32_294874cuda3std3__45__cpo5beginE - _ZN40_INTERNAL_30ae78c2_4_k_cu_5dcf8f32_294874cuda3std6ranges3__45__cpo9iter_moveE)
_ZN40_INTERNAL_30ae78c2_4_k_cu_5dcf8f32_294874cuda3std6ranges3__45__cpo9iter_moveE:
	.zero		1
	.type		_ZN40_INTERNAL_30ae78c2_4_k_cu_5dcf8f32_294874cuda3std3__45__cpo5beginE,@object
	.size		_ZN40_INTERNAL_30ae78c2_4_k_cu_5dcf8f32_294874cuda3std3__45__cpo5beginE,(_ZN40_INTERNAL_30ae78c2_4_k_cu_5dcf8f32_294874cuda3std3__442_GLOBAL__N__30ae78c2_4_k_cu_5dcf8f32_294876ignoreE - _ZN40_INTERNAL_30ae78c2_4_k_cu_5dcf8f32_294874cuda3std3__45__cpo5beginE)
_ZN40_INTERNAL_30ae78c2_4_k_cu_5dcf8f32_294874cuda3std3__45__cpo5beginE:
	.zero		1
	.type		_ZN40_INTERNAL_30ae78c2_4_k_cu_5dcf8f32_294874cuda3std3__442_GLOBAL__N__30ae78c2_4_k_cu_5dcf8f32_294876ignoreE,@object
	.size		_ZN40_INTERNAL_30ae78c2_4_k_cu_5dcf8f32_294874cuda3std3__442_GLOBAL__N__30ae78c2_4_k_cu_5dcf8f32_294876ignoreE,(_ZN40_INTERNAL_30ae78c2_4_k_cu_5dcf8f32_294874cute7productE - _ZN40_INTERNAL_30ae78c2_4_k_cu_5dcf8f32_294874cuda3std3__442_GLOBAL__N__30ae78c2_4_k_cu_5dcf8f32_294876ignoreE)
_ZN40_INTERNAL_30ae78c2_4_k_cu_5dcf8f32_294874cuda3std3__442_GLOBAL__N__30ae78c2_4_k_cu_5dcf8f32_294876ignoreE:
	.zero		1
	.type		_ZN40_INTERNAL_30ae78c2_4_k_cu_5dcf8f32_294874cute7productE,@object
	.size		_ZN40_INTERNAL_30ae78c2_4_k_cu_5dcf8f32_294874cute7productE,(_ZN40_INTERNAL_30ae78c2_4_k_cu_5dcf8f32_294874cuda3std3__45__cpo3endE - _ZN40_INTERNAL_30ae78c2_4_k_cu_5dcf8f32_294874cute7productE)
_ZN40_INTERNAL_30ae78c2_4_k_cu_5dcf8f32_294874cute7productE:
	.zero		1
	.type		_ZN40_INTERNAL_30ae78c2_4_k_cu_5dcf8f32_294874cuda3std3__45__cpo3endE,@object
	.size		_ZN40_INTERNAL_30ae78c2_4_k_cu_5dcf8f32_294874cuda3std3__45__cpo3endE,(_ZN40_INTERNAL_30ae78c2_4_k_cu_5dcf8f32_294874cuda3std3__419piecewise_constructE - _ZN40_INTERNAL_30ae78c2_4_k_cu_5dcf8f32_294874cuda3std3__45__cpo3endE)
_ZN40_INTERNAL_30ae78c2_4_k_cu_5dcf8f32_294874cuda3std3__45__cpo3endE:
	.zero		1
	.type		_ZN40_INTERNAL_30ae78c2_4_k_cu_5dcf8f32_294874cuda3std3__419piecewise_constructE,@object
	.size		_ZN40_INTERNAL_30ae78c2_4_k_cu_5dcf8f32_294874cuda3std3__419piecewise_constructE,(_ZN40_INTERNAL_30ae78c2_4_k_cu_5dcf8f32_294874cuda3std3__45__cpo4cendE - _ZN40_INTERNAL_30ae78c2_4_k_cu_5dcf8f32_294874cuda3std3__419piecewise_constructE)
_ZN40_INTERNAL_30ae78c2_4_k_cu_5dcf8f32_294874cuda3std3__419piecewise_constructE:
	.zero		1
	.type		_ZN40_INTERNAL_30ae78c2_4_k_cu_5dcf8f32_294874cuda3std3__45__cpo4cendE,@object
	.size		_ZN40_INTERNAL_30ae78c2_4_k_cu_5dcf8f32_294874cuda3std3__45__cpo4cendE,(_ZN40_INTERNAL_30ae78c2_4_k_cu_5dcf8f32_294874cuda3std6ranges3__45__cpo4swapE - _ZN40_INTERNAL_30ae78c2_4_k_cu_5dcf8f32_294874cuda3std3__45__cpo4cendE)
_ZN40_INTERNAL_30ae78c2_4_k_cu_5dcf8f32_294874cuda3std3__45__cpo4cendE:
	.zero		1
	.type		_ZN40_INTERNAL_30ae78c2_4_k_cu_5dcf8f32_294874cuda3std6ranges3__45__cpo4swapE,@object
	.size		_ZN40_INTERNAL_30ae78c2_4_k_cu_5dcf8f32_294874cuda3std6ranges3__45__cpo4swapE,(.L_9 - _ZN40_INTERNAL_30ae78c2_4_k_cu_5dcf8f32_294874cuda3std6ranges3__45__cpo4swapE)
_ZN40_INTERNAL_30ae78c2_4_k_cu_5dcf8f32_294874cuda3std6ranges3__45__cpo4swapE:
	.zero		1
.L_9:


//--------------------- .nv.constant0._ZN7cutlass13device_kernelINS_4gemm6kernel13GemmUniversalIN4cute5tupleIJiiiiEEENS1_10collective13CollectiveMmaINS1_49MainloopSm90TmaGmmaRmemAWarpSpecializedMixedInputILi9ENS5_IJNS4_1CILi1EEESB_SB_EEENS1_35KernelTmaWarpSpecializedCooperativeEEENS5_IJNSA_ILi256EEENSA_ILi64EEESG_EEENS5_IJNS_12float_e4m3_tEEEENS5_IJlSB_lEEENS_10bfloat16_tESK_NS4_8TiledMMAINS4_8MMA_AtomIJNS4_4SM904GMMA27MMA_64x64x16_F32BF16BF16_RSILNSP_5MajorE0ELSR_0ELNSP_7ScaleInE1ELSS_1EEEEEENS4_6LayoutINS5_IJNSA_ILi2EEESB_SB_EEENS5_IJSB_NSA_ILi0EEESY_EEEEENS5_IJNS4_10UnderscoreES11_S11_EEEEENS4_13SM90_TMA_LOADENS4_14ComposedLayoutINS4_7SwizzleILi2ELi4ELi3EEENS4_18smem_ptr_flag_bitsILi8EEENSV_INS5_IJNSA_ILi8EEESG_EEENS5_IJSG_SB_EEEEEEENS4_9Copy_AtomIJNS4_39AutoVectorizingCopyWithAssumedAlignmentILi128EEESI_EEENS4_8identityES14_NS15_INS16_ILi3ELi4ELi3EEENS18_ILi16EEES1D_EEvS1J_EENS_8epilogue10collective6detail29Sm90TmaWarpSpecializedAdapterINS1P_15DefaultEpilogueISI_SK_SK_NS1O_6thread17LinearCombinationISI_Li1EffLNS1T_9ScaleType4KindE0ELNS_15FloatRoundStyleE2ESI_EENS1_15EpilogueDefaultEEEEEvvEEEEvNT_6ParamsE --------------------------
	.section	.nv.constant0._ZN7cutlass13device_kernelINS_4gemm6kernel13GemmUniversalIN4cute5tupleIJiiiiEEENS1_10collective13CollectiveMmaINS1_49MainloopSm90TmaGmmaRmemAWarpSpecializedMixedInputILi9ENS5_IJNS4_1CILi1EEESB_SB_EEENS1_35KernelTmaWarpSpecializedCooperativeEEENS5_IJNSA_ILi256EEENSA_ILi64EEESG_EEENS5_IJNS_12float_e4m3_tEEEENS5_IJlSB_lEEENS_10bfloat16_tESK_NS4_8TiledMMAINS4_8MMA_AtomIJNS4_4SM904GMMA27MMA_64x64x16_F32BF16BF16_RSILNSP_5MajorE0ELSR_0ELNSP_7ScaleInE1ELSS_1EEEEEENS4_6LayoutINS5_IJNSA_ILi2EEESB_SB_EEENS5_IJSB_NSA_ILi0EEESY_EEEEENS5_IJNS4_10UnderscoreES11_S11_EEEEENS4_13SM90_TMA_LOADENS4_14ComposedLayoutINS4_7SwizzleILi2ELi4ELi3EEENS4_18smem_ptr_flag_bitsILi8EEENSV_INS5_IJNSA_ILi8EEESG_EEENS5_IJSG_SB_EEEEEEENS4_9Copy_AtomIJNS4_39AutoVectorizingCopyWithAssumedAlignmentILi128EEESI_EEENS4_8identityES14_NS15_INS16_ILi3ELi4ELi3EEENS18_ILi16EEES1D_EEvS1J_EENS_8epilogue10collective6detail29Sm90TmaWarpSpecializedAdapterINS1P_15DefaultEpilogueISI_SK_SK_NS1O_6thread17LinearCombinationISI_Li1EffLNS1T_9ScaleType4KindE0ELNS_15FloatRoundStyleE2ESI_EENS1_15EpilogueDefaultEEEEEvvEEEEvNT_6ParamsE,"a",@progbits
	.sectionflags	@""
	.align	4
.nv.constant0._ZN7cutlass13device_kernelINS_4gemm6kernel13GemmUniversalIN4cute5tupleIJiiiiEEENS1_10collective13CollectiveMmaINS1_49MainloopSm90TmaGmmaRmemAWarpSpecializedMixedInputILi9ENS5_IJNS4_1CILi1EEESB_SB_EEENS1_35KernelTmaWarpSpecializedCooperativeEEENS5_IJNSA_ILi256EEENSA_ILi64EEESG_EEENS5_IJNS_12float_e4m3_tEEEENS5_IJlSB_lEEENS_10bfloat16_tESK_NS4_8TiledMMAINS4_8MMA_AtomIJNS4_4SM904GMMA27MMA_64x64x16_F32BF16BF16_RSILNSP_5MajorE0ELSR_0ELNSP_7ScaleInE1ELSS_1EEEEEENS4_6LayoutINS5_IJNSA_ILi2EEESB_SB_EEENS5_IJSB_NSA_ILi0EEESY_EEEEENS5_IJNS4_10UnderscoreES11_S11_EEEEENS4_13SM90_TMA_LOADENS4_14ComposedLayoutINS4_7SwizzleILi2ELi4ELi3EEENS4_18smem_ptr_flag_bitsILi8EEENSV_INS5_IJNSA_ILi8EEESG_EEENS5_IJSG_SB_EEEEEEENS4_9Copy_AtomIJNS4_39AutoVectorizingCopyWithAssumedAlignmentILi128EEESI_EEENS4_8identityES14_NS15_INS16_ILi3ELi4ELi3EEENS18_ILi16EEES1D_EEvS1J_EENS_8epilogue10collective6detail29Sm90TmaWarpSpecializedAdapterINS1P_15DefaultEpilogueISI_SK_SK_NS1O_6thread17LinearCombinationISI_Li1EffLNS1T_9ScaleType4KindE0ELNS_15FloatRoundStyleE2ESI_EENS1_15EpilogueDefaultEEEEEvvEEEEvNT_6ParamsE:
	.zero		2176


//--------------------- SYMBOLS --------------------------

	.type		.nv.reservedSmem.offset0,@object
	.size		.nv.reservedSmem.offset0,0x4
	.type		__assertfail,@function
